	.target	sm_90a

	.elftype	@"ET_EXEC"


//--------------------- .note.nv.tkinfo           --------------------------
	.section	.note.nv.tkinfo,"",@"SHT_NOTE"
	.sectionflags	@"SHF_NOTE_NV_TKINFO"
	.tkinfo
        /*0018*/ 	.word	0x00000002
        /*0030*/ 	.string	""
        /*0030*/ 	.string	"ptxas"
        /*0030*/ 	.string	"Cuda compilation tools, release 13.0, V13.0.88"
        /*0030*/ 	.string	"Build cuda_13.0.r13.0/compiler.36424714_0"
        /*0030*/ 	.string	"-arch sm_90a -m 64 "



//--------------------- .note.nv.cuinfo           --------------------------
	.section	.note.nv.cuinfo,"",@"SHT_NOTE"
	.sectionflags	@"SHF_NOTE_NV_CUINFO"
        /*0018*/ 	.short	0x0002
        /*001a*/ 	.short	0x005a
        /*001c*/ 	.short	0x0082
	.zero		2


//--------------------- .nv.info                  --------------------------
	.section	.nv.info,"",@"SHT_CUDA_INFO"
	.align	4


	//----- nvinfo : EIATTR_REGCOUNT
	.align		4
        /*0000*/ 	.byte	0x04, 0x2f
        /*0002*/ 	.short	(.L_15 - .L_14)
	.align		4
.L_14:
        /*0004*/ 	.word	index@(_ZN7cutlass13device_kernelINS_4gemm6kernel13GemmUniversalIN4cute5tupleIJiiiiEEENS1_10collective13CollectiveMmaINS1_34MainloopSm90TmaGmmaWarpSpecializedILi3ENS5_IJNS4_1CILi1EEESB_SB_EEENS1_35KernelTmaWarpSpecializedCooperativeEEENS5_IJNSA_ILi128EEESF_SF_EEENS_10tfloat32_tENS5_IJlSB_lEEESH_SI_NS4_8TiledMMAINS4_8MMA_AtomIJNS4_4SM904GMMA30MMA_64x128x8_F32TF32TF32_SS_TNILNSM_7ScaleInE1ELSO_1EEEEEENS4_6LayoutINS5_IJNSA_ILi2EEESB_SB_EEENS5_IJSB_NSA_ILi0EEESU_EEEEENS5_IJNS4_10UnderscoreESX_SX_EEEEENS4_13SM90_TMA_LOADENS4_14ComposedLayoutINS4_7SwizzleILi3ELi4ELi3EEENS4_18smem_ptr_flag_bitsILi32EEENSR_INS5_IJNSA_ILi8EEENSA_ILi32EEEEEENS5_IJS17_SB_EEEEEEEvNS4_8identityES10_S1B_vS1C_EENS_8epilogue10collective6detail29Sm90TmaWarpSpecializedAdapterINS1F_15DefaultEpilogueISH_SI_SI_NS1E_6thread17LinearCombinationISH_Li1EffLNS1J_9ScaleType4KindE0ELNS_15FloatRoundStyleE2ESH_EENS1_15EpilogueDefaultEEEEEvvEEEEvNT_6ParamsE)
        /*0008*/ 	.word	0x000000a8


	//----- nvinfo : EIATTR_FRAME_SIZE
	.align		4
.L_15:
        /*000c*/ 	.byte	0x04, 0x11
        /*000e*/ 	.short	(.L_17 - .L_16)
	.align		4
.L_16:
        /*0010*/ 	.word	index@(_ZN7cutlass13device_kernelINS_4gemm6kernel13GemmUniversalIN4cute5tupleIJiiiiEEENS1_10collective13CollectiveMmaINS1_34MainloopSm90TmaGmmaWarpSpecializedILi3ENS5_IJNS4_1CILi1EEESB_SB_EEENS1_35KernelTmaWarpSpecializedCooperativeEEENS5_IJNSA_ILi128EEESF_SF_EEENS_10tfloat32_tENS5_IJlSB_lEEESH_SI_NS4_8TiledMMAINS4_8MMA_AtomIJNS4_4SM904GMMA30MMA_64x128x8_F32TF32TF32_SS_TNILNSM_7ScaleInE1ELSO_1EEEEEENS4_6LayoutINS5_IJNSA_ILi2EEESB_SB_EEENS5_IJSB_NSA_ILi0EEESU_EEEEENS5_IJNS4_10UnderscoreESX_SX_EEEEENS4_13SM90_TMA_LOADENS4_14ComposedLayoutINS4_7SwizzleILi3ELi4ELi3EEENS4_18smem_ptr_flag_bitsILi32EEENSR_INS5_IJNSA_ILi8EEENSA_ILi32EEEEEENS5_IJS17_SB_EEEEEEEvNS4_8identityES10_S1B_vS1C_EENS_8epilogue10collective6detail29Sm90TmaWarpSpecializedAdapterINS1F_15DefaultEpilogueISH_SI_SI_NS1E_6thread17LinearCombinationISH_Li1EffLNS1J_9ScaleType4KindE0ELNS_15FloatRoundStyleE2ESH_EENS1_15EpilogueDefaultEEEEEvvEEEEvNT_6ParamsE)
        /*0014*/ 	.word	0x00000000


	//----- nvinfo : EIATTR_MIN_STACK_SIZE
	.align		4
.L_17:
        /*0018*/ 	.byte	0x04, 0x12
        /*001a*/ 	.short	(.L_19 - .L_18)
	.align		4
.L_18:
        /*001c*/ 	.word	index@(_ZN7cutlass13device_kernelINS_4gemm6kernel13GemmUniversalIN4cute5tupleIJiiiiEEENS1_10collective13CollectiveMmaINS1_34MainloopSm90TmaGmmaWarpSpecializedILi3ENS5_IJNS4_1CILi1EEESB_SB_EEENS1_35KernelTmaWarpSpecializedCooperativeEEENS5_IJNSA_ILi128EEESF_SF_EEENS_10tfloat32_tENS5_IJlSB_lEEESH_SI_NS4_8TiledMMAINS4_8MMA_AtomIJNS4_4SM904GMMA30MMA_64x128x8_F32TF32TF32_SS_TNILNSM_7ScaleInE1ELSO_1EEEEEENS4_6LayoutINS5_IJNSA_ILi2EEESB_SB_EEENS5_IJSB_NSA_ILi0EEESU_EEEEENS5_IJNS4_10UnderscoreESX_SX_EEEEENS4_13SM90_TMA_LOADENS4_14ComposedLayoutINS4_7SwizzleILi3ELi4ELi3EEENS4_18smem_ptr_flag_bitsILi32EEENSR_INS5_IJNSA_ILi8EEENSA_ILi32EEEEEENS5_IJS17_SB_EEEEEEEvNS4_8identityES10_S1B_vS1C_EENS_8epilogue10collective6detail29Sm90TmaWarpSpecializedAdapterINS1F_15DefaultEpilogueISH_SI_SI_NS1E_6thread17LinearCombinationISH_Li1EffLNS1J_9ScaleType4KindE0ELNS_15FloatRoundStyleE2ESH_EENS1_15EpilogueDefaultEEEEEvvEEEEvNT_6ParamsE)
        /*0020*/ 	.word	0x00000000
.L_19:


//--------------------- .nv.compat                --------------------------
	.section	.nv.compat,"",@"SHT_CUDA_COMPAT_INFO"
	.align	4
        /*0000*/ 	.byte	0x02, 0x09, 0x01, 0x00, 0x02, 0x02, 0x04, 0x00, 0x02, 0x05, 0x05, 0x00, 0x03, 0x07, 0x01, 0x01
        /*0010*/ 	.byte	0x02, 0x03, 0x01, 0x00, 0x02, 0x06, 0x01, 0x00, 0x04, 0x0b, 0x08, 0x00, 0x00, 0x00, 0x00, 0x00
        /*0020*/ 	.byte	0x00, 0x00, 0x00, 0x00


//--------------------- .nv.info._ZN7cutlass13device_kernelINS_4gemm6kernel13GemmUniversalIN4cute5tupleIJiiiiEEENS1_10collective13CollectiveMmaINS1_34MainloopSm90TmaGmmaWarpSpecializedILi3ENS5_IJNS4_1CILi1EEESB_SB_EEENS1_35KernelTmaWarpSpecializedCooperativeEEENS5_IJNSA_ILi128EEESF_SF_EEENS_10tfloat32_tENS5_IJlSB_lEEESH_SI_NS4_8TiledMMAINS4_8MMA_AtomIJNS4_4SM904GMMA30MMA_64x128x8_F32TF32TF32_SS_TNILNSM_7ScaleInE1ELSO_1EEEEEENS4_6LayoutINS5_IJNSA_ILi2EEESB_SB_EEENS5_IJSB_NSA_ILi0EEESU_EEEEENS5_IJNS4_10UnderscoreESX_SX_EEEEENS4_13SM90_TMA_LOADENS4_14ComposedLayoutINS4_7SwizzleILi3ELi4ELi3EEENS4_18smem_ptr_flag_bitsILi32EEENSR_INS5_IJNSA_ILi8EEENSA_ILi32EEEEEENS5_IJS17_SB_EEEEEEEvNS4_8identityES10_S1B_vS1C_EENS_8epilogue10collective6detail29Sm90TmaWarpSpecializedAdapterINS1F_15DefaultEpilogueISH_SI_SI_NS1E_6thread17LinearCombinationISH_Li1EffLNS1J_9ScaleType4KindE0ELNS_15FloatRoundStyleE2ESH_EENS1_15EpilogueDefaultEEEEEvvEEEEvNT_6ParamsE --------------------------
	.section	.nv.info._ZN7cutlass13device_kernelINS_4gemm6kernel13GemmUniversalIN4cute5tupleIJiiiiEEENS1_10collective13CollectiveMmaINS1_34MainloopSm90TmaGmmaWarpSpecializedILi3ENS5_IJNS4_1CILi1EEESB_SB_EEENS1_35KernelTmaWarpSpecializedCooperativeEEENS5_IJNSA_ILi128EEESF_SF_EEENS_10tfloat32_tENS5_IJlSB_lEEESH_SI_NS4_8TiledMMAINS4_8MMA_AtomIJNS4_4SM904GMMA30MMA_64x128x8_F32TF32TF32_SS_TNILNSM_7ScaleInE1ELSO_1EEEEEENS4_6LayoutINS5_IJNSA_ILi2EEESB_SB_EEENS5_IJSB_NSA_ILi0EEESU_EEEEENS5_IJNS4_10UnderscoreESX_SX_EEEEENS4_13SM90_TMA_LOADENS4_14ComposedLayoutINS4_7SwizzleILi3ELi4ELi3EEENS4_18smem_ptr_flag_bitsILi32EEENSR_INS5_IJNSA_ILi8EEENSA_ILi32EEEEEENS5_IJS17_SB_EEEEEEEvNS4_8identityES10_S1B_vS1C_EENS_8epilogue10collective6detail29Sm90TmaWarpSpecializedAdapterINS1F_15DefaultEpilogueISH_SI_SI_NS1E_6thread17LinearCombinationISH_Li1EffLNS1J_9ScaleType4KindE0ELNS_15FloatRoundStyleE2ESH_EENS1_15EpilogueDefaultEEEEEvvEEEEvNT_6ParamsE,"",@"SHT_CUDA_INFO"
	.sectionflags	@""
	.align	4


	//----- nvinfo : EIATTR_CUDA_API_VERSION
	.align		4
        /*0000*/ 	.byte	0x04, 0x37
        /*0002*/ 	.short	(.L_21 - .L_20)
.L_20:
        /*0004*/ 	.word	0x00000082


	//----- nvinfo : EIATTR_KPARAM_INFO
	.align		4
.L_21:
        /*0008*/ 	.byte	0x04, 0x17
        /*000a*/ 	.short	(.L_23 - .L_22)
.L_22:
        /*000c*/ 	.word	0x00000000
        /*0010*/ 	.short	0x0000
        /*0012*/ 	.short	0x0070
        /*0014*/ 	.byte	0x00, 0xf0, 0x01, 0x10


	//----- nvinfo : EIATTR_SPARSE_MMA_MASK
	.align		4
.L_23:
        /*0018*/ 	.byte	0x03, 0x50
        /*001a*/ 	.short	0x0000


	//----- nvinfo : EIATTR_MAXREG_COUNT
	.align		4
        /*001c*/ 	.byte	0x03, 0x1b
        /*001e*/ 	.short	0x00a8


	//----- nvinfo : EIATTR_NUM_BARRIERS
	.align		4
        /*0020*/ 	.byte	0x02, 0x4c
        /*0022*/ 	.byte	0x01
	.zero		1


	//----- nvinfo : EIATTR_EXTERNS
	.align		4
        /*0024*/ 	.byte	0x04, 0x0f
        /*0026*/ 	.short	(.L_25 - .L_24)


	//   ....[0]....
	.align		4
.L_24:
        /*0028*/ 	.word	index@(__assertfail)


	//----- nvinfo : EIATTR_MERCURY_ISA_VERSION
	.align		4
.L_25:
        /*002c*/ 	.byte	0x03, 0x5f
        /*002e*/ 	.short	0x0101


	//----- nvinfo : EIATTR_INT_WARP_WIDE_INSTR_OFFSETS
	.align		4
        /*0030*/ 	.byte	0x04, 0x31
        /*0032*/ 	.short	(.L_27 - .L_26)


	//   ....[0]....
.L_26:
        /*0034*/ 	.word	0x000003d0


	//   ....[1]....
        /*0038*/ 	.word	0x000003e0


	//   ....[2]....
        /*003c*/ 	.word	0x000004a0


	//----- nvinfo : EIATTR_COOP_GROUP_MASK_REGIDS
	.align		4
.L_27:
        /*0040*/ 	.byte	0x04, 0x29
        /*0042*/ 	.short	(.L_29 - .L_28)


	//   ....[0]....
.L_28:
        /*0044*/ 	.word	0xffffffff


	//   ....[1]....
        /*0048*/ 	.word	0xffffffff


	//   ....[2]....
        /*004c*/ 	.word	0xffffffff


	//   ....[3]....
        /*0050*/ 	.word	0xffffffff


	//   ....[4]....
        /*0054*/ 	.word	0xffffffff


	//----- nvinfo : EIATTR_COOP_GROUP_INSTR_OFFSETS
	.align		4
.L_29:
        /*0058*/ 	.byte	0x04, 0x28
        /*005a*/ 	.short	(.L_31 - .L_30)


	//   ....[0]....
.L_30:
        /*005c*/ 	.word	0x00000060


	//   ....[1]....
        /*0060*/ 	.word	0x00000070


	//   ....[2]....
        /*0064*/ 	.word	0x00000130


	//   ....[3]....
        /*0068*/ 	.word	0x000002a0


	//   ....[4]....
        /*006c*/ 	.word	0x000011a0


	//----- nvinfo : EIATTR_REG_RECONFIG
	.align		4
.L_31:
        /*0070*/ 	.byte	0x01, 0x54
	.zero		2


	//----- nvinfo : EIATTR_SYSCALL_OFFSETS
	.align		4
        /*0074*/ 	.byte	0x04, 0x46
        /*0076*/ 	.short	(.L_33 - .L_32)


	//   ....[0]....
.L_32:
        /*0078*/ 	.word	0x00001390


	//----- nvinfo : EIATTR_MBARRIER_INSTR_OFFSETS
	.align		4
.L_33:
        /*007c*/ 	.byte	0x04, 0x39
        /*007e*/ 	.short	(.L_35 - .L_34)


	//   ....[0]....
.L_34:
        /*0080*/ 	.word	0x00000230
        /*0084*/ 	.word	0x000000ff
        /*0088*/ 	.word	0x00000000
        /*008c*/ 	.short	0x0100
        /*008e*/ 	.byte	0x08
	.zero		1


	//   ....[1]....
        /*0090*/ 	.word	0x00000240
        /*0094*/ 	.word	0x000000ff
        /*0098*/ 	.word	0x00000018
        /*009c*/ 	.short	0x0100
        /*009e*/ 	.byte	0x08
	.zero		1


	//   ....[2]....
        /*00a0*/ 	.word	0x00000250
        /*00a4*/ 	.word	0x000000ff
        /*00a8*/ 	.word	0x00000008
        /*00ac*/ 	.short	0x0100
        /*00ae*/ 	.byte	0x08
	.zero		1


	//   ....[3]....
        /*00b0*/ 	.word	0x00000260
        /*00b4*/ 	.word	0x000000ff
        /*00b8*/ 	.word	0x00000020
        /*00bc*/ 	.short	0x0100
        /*00be*/ 	.byte	0x08
	.zero		1


	//   ....[4]....
        /*00c0*/ 	.word	0x00000270
        /*00c4*/ 	.word	0x000000ff
        /*00c8*/ 	.word	0x00000010
        /*00cc*/ 	.short	0x0100
        /*00ce*/ 	.byte	0x08
	.zero		1


	//   ....[5]....
        /*00d0*/ 	.word	0x00000280
        /*00d4*/ 	.word	0x000000ff
        /*00d8*/ 	.word	0x00000028
        /*00dc*/ 	.short	0x0100
        /*00de*/ 	.byte	0x08
	.zero		1


	//   ....[6]....
        /*00e0*/ 	.word	0x00000520
        /*00e4*/ 	.word	0x000000ff
        /*00e8*/ 	.word	0x00000040
        /*00ec*/ 	.short	0x0100
        /*00ee*/ 	.byte	0x08
	.zero		1


	//   ....[7]....
        /*00f0*/ 	.word	0x000005a0
        /*00f4*/ 	.word	0x000000ff
        /*00f8*/ 	.word	0x00000048
        /*00fc*/ 	.short	0x0100
        /*00fe*/ 	.byte	0x08
	.zero		1


	//   ....[8]....
        /*0100*/ 	.word	0x00001410
        /*0104*/ 	.word	0x00000003
        /*0108*/ 	.word	0x00000000
        /*010c*/ 	.short	0x010a
        /*010e*/ 	.byte	0x3f
	.zero		1


	//   ....[9]....
        /*0110*/ 	.word	0x00001470
        /*0114*/ 	.word	0x00000003
        /*0118*/ 	.word	0x00000000
        /*011c*/ 	.short	0x010a
        /*011e*/ 	.byte	0x3f
	.zero		1


	//   ....[10]....
        /*0120*/ 	.word	0x00001d20
        /*0124*/ 	.word	0x000000ff
        /*0128*/ 	.word	0x00000000
        /*012c*/ 	.short	0x010a
        /*012e*/ 	.byte	0x04
	.zero		1


	//   ....[11]....
        /*0130*/ 	.word	0x00001d60
        /*0134*/ 	.word	0x000000ff
        /*0138*/ 	.word	0x00000000
        /*013c*/ 	.short	0x010a
        /*013e*/ 	.byte	0x04
	.zero		1


	//   ....[12]....
        /*0140*/ 	.word	0x00002500
        /*0144*/ 	.word	0x000000ff
        /*0148*/ 	.word	0x00000000
        /*014c*/ 	.short	0x0101
        /*014e*/ 	.byte	0x0a
	.zero		1


	//   ....[13]....
        /*0150*/ 	.word	0x000026e0
        /*0154*/ 	.word	0x000000ff
        /*0158*/ 	.word	0x00000000
        /*015c*/ 	.short	0x0101
        /*015e*/ 	.byte	0x06
	.zero		1


	//   ....[14]....
        /*0160*/ 	.word	0x00007870
        /*0164*/ 	.word	0x0000000e
        /*0168*/ 	.word	0x00000018
        /*016c*/ 	.short	0x010a
        /*016e*/ 	.byte	0x3f
	.zero		1


	//   ....[15]....
        /*0170*/ 	.word	0x00007e00
        /*0174*/ 	.word	0x00000006
        /*0178*/ 	.word	0x00000048
        /*017c*/ 	.short	0x0101
        /*017e*/ 	.byte	0x3f
	.zero		1


	//   ....[16]....
        /*0180*/ 	.word	0x00008520
        /*0184*/ 	.word	0x00000007
        /*0188*/ 	.word	0x00000000
        /*018c*/ 	.short	0x010a
        /*018e*/ 	.byte	0x3f
	.zero		1


	//   ....[17]....
        /*0190*/ 	.word	0x000085a0
        /*0194*/ 	.word	0x00000009
        /*0198*/ 	.word	0x00000000
        /*019c*/ 	.short	0x010a
        /*019e*/ 	.byte	0x3f
	.zero		1


	//   ....[18]....
        /*01a0*/ 	.word	0x00008630
        /*01a4*/ 	.word	0x00000003
        /*01a8*/ 	.word	0x00000000
        /*01ac*/ 	.short	0x010a
        /*01ae*/ 	.byte	0x3f
	.zero		1


	//   ....[19]....
        /*01b0*/ 	.word	0x00008690
        /*01b4*/ 	.word	0x00000003
        /*01b8*/ 	.word	0x00000000
        /*01bc*/ 	.short	0x010a
        /*01be*/ 	.byte	0x3f
	.zero		1


	//   ....[20]....
        /*01c0*/ 	.word	0x000086f0
        /*01c4*/ 	.word	0x00000004
        /*01c8*/ 	.word	0x00000000
        /*01cc*/ 	.short	0x010a
        /*01ce*/ 	.byte	0x3f
	.zero		1


	//   ....[21]....
        /*01d0*/ 	.word	0x000087c0
        /*01d4*/ 	.word	0x0000000e
        /*01d8*/ 	.word	0x00000018
        /*01dc*/ 	.short	0x010a
        /*01de*/ 	.byte	0x3f
	.zero		1


	//   ....[22]....
        /*01e0*/ 	.word	0x00008890
        /*01e4*/ 	.word	0x00000007
        /*01e8*/ 	.word	0x00000000
        /*01ec*/ 	.short	0x010a
        /*01ee*/ 	.byte	0x3f
	.zero		1


	//   ....[23]....
        /*01f0*/ 	.word	0x000088e0
        /*01f4*/ 	.word	0x00000009
        /*01f8*/ 	.word	0x00000000
        /*01fc*/ 	.short	0x010a
        /*01fe*/ 	.byte	0x3f
	.zero		1


	//----- nvinfo : EIATTR_NUM_MBARRIERS
	.align		4
.L_35:
        /*0200*/ 	.byte	0x03, 0x38
        /*0202*/ 	.short	0x0008


	//----- nvinfo : EIATTR_EXIT_INSTR_OFFSETS
	.align		4
        /*0204*/ 	.byte	0x04, 0x1c
        /*0206*/ 	.short	(.L_37 - .L_36)


	//   ....[0]....
.L_36:
        /*0208*/ 	.word	0x00000640


	//   ....[1]....
        /*020c*/ 	.word	0x00000f00


	//   ....[2]....
        /*0210*/ 	.word	0x00006f50


	//   ....[3]....
        /*0214*/ 	.word	0x00007580


	//   ....[4]....
        /*0218*/ 	.word	0x00008680


	//----- nvinfo : EIATTR_MAX_THREADS
	.align		4
.L_37:
        /*021c*/ 	.byte	0x04, 0x05
        /*021e*/ 	.short	(.L_39 - .L_38)
.L_38:
        /*0220*/ 	.word	0x00000180
        /*0224*/ 	.word	0x00000001
        /*0228*/ 	.word	0x00000001


	//----- nvinfo : EIATTR_CRS_STACK_SIZE
	.align		4
.L_39:
        /*022c*/ 	.byte	0x04, 0x1e
        /*022e*/ 	.short	(.L_41 - .L_40)
.L_40:
        /*0230*/ 	.word	0x00000000


	//----- nvinfo : EIATTR_CBANK_PARAM_SIZE
	.align		4
.L_41:
        /*0234*/ 	.byte	0x03, 0x19
        /*0236*/ 	.short	0x0470


	//----- nvinfo : EIATTR_PARAM_CBANK
	.align		4
        /*0238*/ 	.byte	0x04, 0x0a
        /*023a*/ 	.short	(.L_43 - .L_42)
	.align		4
.L_42:
        /*023c*/ 	.word	index@(.nv.constant0._ZN7cutlass13device_kernelINS_4gemm6kernel13GemmUniversalIN4cute5tupleIJiiiiEEENS1_10collective13CollectiveMmaINS1_34MainloopSm90TmaGmmaWarpSpecializedILi3ENS5_IJNS4_1CILi1EEESB_SB_EEENS1_35KernelTmaWarpSpecializedCooperativeEEENS5_IJNSA_ILi128EEESF_SF_EEENS_10tfloat32_tENS5_IJlSB_lEEESH_SI_NS4_8TiledMMAINS4_8MMA_AtomIJNS4_4SM904GMMA30MMA_64x128x8_F32TF32TF32_SS_TNILNSM_7ScaleInE1ELSO_1EEEEEENS4_6LayoutINS5_IJNSA_ILi2EEESB_SB_EEENS5_IJSB_NSA_ILi0EEESU_EEEEENS5_IJNS4_10UnderscoreESX_SX_EEEEENS4_13SM90_TMA_LOADENS4_14ComposedLayoutINS4_7SwizzleILi3ELi4ELi3EEENS4_18smem_ptr_flag_bitsILi32EEENSR_INS5_IJNSA_ILi8EEENSA_ILi32EEEEEENS5_IJS17_SB_EEEEEEEvNS4_8identityES10_S1B_vS1C_EENS_8epilogue10collective6detail29Sm90TmaWarpSpecializedAdapterINS1F_15DefaultEpilogueISH_SI_SI_NS1E_6thread17LinearCombinationISH_Li1EffLNS1J_9ScaleType4KindE0ELNS_15FloatRoundStyleE2ESH_EENS1_15EpilogueDefaultEEEEEvvEEEEvNT_6ParamsE)
        /*0240*/ 	.short	0x0210
        /*0242*/ 	.short	0x0470


	//----- nvinfo : EIATTR_SW_WAR
	.align		4
.L_43:
        /*0244*/ 	.byte	0x04, 0x36
        /*0246*/ 	.short	(.L_45 - .L_44)
.L_44:
        /*0248*/ 	.word	0x00000008
.L_45:


//--------------------- .nv.callgraph             --------------------------
	.section	.nv.callgraph,"",@"SHT_CUDA_CALLGRAPH"
	.align	4
	.sectionentsize	8
	.align		4
        /*0000*/ 	.word	0x00000000
	.align		4
        /*0004*/ 	.word	0xffffffff
	.align		4
        /*0008*/ 	.word	index@(_ZN7cutlass13device_kernelINS_4gemm6kernel13GemmUniversalIN4cute5tupleIJiiiiEEENS1_10collective13CollectiveMmaINS1_34MainloopSm90TmaGmmaWarpSpecializedILi3ENS5_IJNS4_1CILi1EEESB_SB_EEENS1_35KernelTmaWarpSpecializedCooperativeEEENS5_IJNSA_ILi128EEESF_SF_EEENS_10tfloat32_tENS5_IJlSB_lEEESH_SI_NS4_8TiledMMAINS4_8MMA_AtomIJNS4_4SM904GMMA30MMA_64x128x8_F32TF32TF32_SS_TNILNSM_7ScaleInE1ELSO_1EEEEEENS4_6LayoutINS5_IJNSA_ILi2EEESB_SB_EEENS5_IJSB_NSA_ILi0EEESU_EEEEENS5_IJNS4_10UnderscoreESX_SX_EEEEENS4_13SM90_TMA_LOADENS4_14ComposedLayoutINS4_7SwizzleILi3ELi4ELi3EEENS4_18smem_ptr_flag_bitsILi32EEENSR_INS5_IJNSA_ILi8EEENSA_ILi32EEEEEENS5_IJS17_SB_EEEEEEEvNS4_8identityES10_S1B_vS1C_EENS_8epilogue10collective6detail29Sm90TmaWarpSpecializedAdapterINS1F_15DefaultEpilogueISH_SI_SI_NS1E_6thread17LinearCombinationISH_Li1EffLNS1J_9ScaleType4KindE0ELNS_15FloatRoundStyleE2ESH_EENS1_15EpilogueDefaultEEEEEvvEEEEvNT_6ParamsE)
	.align		4
        /*000c*/ 	.word	index@(__assertfail)
	.align		4
        /*0010*/ 	.word	0x00000000
	.align		4
        /*0014*/ 	.word	0xfffffffe
	.align		4
        /*0018*/ 	.word	0x00000000
	.align		4
        /*001c*/ 	.word	0xfffffffd
	.align		4
        /*0020*/ 	.word	0x00000000
	.align		4
        /*0024*/ 	.word	0xfffffffc


//--------------------- .nv.constant4             --------------------------
	.section	.nv.constant4,"a",@progbits
	.align	8
	.align		8
.nv.constant4:
        /*0000*/ 	.dword	__assertfail
	.align		8
        /*0008*/ 	.dword	__unnamed_1
	.align		8
        /*0010*/ 	.dword	_ZN39_INTERNAL_9a5d7245_4_k_cu_c7f57ea4_59514cuda3std3__45__cpo5beginE
	.align		8
        /*0018*/ 	.dword	_ZN39_INTERNAL_9a5d7245_4_k_cu_c7f57ea4_59514cuda3std3__45__cpo3endE
	.align		8
        /*0020*/ 	.dword	_ZN39_INTERNAL_9a5d7245_4_k_cu_c7f57ea4_59514cuda3std3__45__cpo6cbeginE
	.align		8
        /*0028*/ 	.dword	_ZN39_INTERNAL_9a5d7245_4_k_cu_c7f57ea4_59514cuda3std3__45__cpo4cendE
	.align		8
        /*0030*/ 	.dword	_ZN39_INTERNAL_9a5d7245_4_k_cu_c7f57ea4_59514cuda3std3__441_GLOBAL__N__9a5d7245_4_k_cu_c7f57ea4_59516ignoreE
	.align		8
        /*0038*/ 	.dword	_ZN39_INTERNAL_9a5d7245_4_k_cu_c7f57ea4_59514cuda3std3__419piecewise_constructE
	.align		8
        /*0040*/ 	.dword	_ZN39_INTERNAL_9a5d7245_4_k_cu_c7f57ea4_59514cuda3std3__48in_placeE
	.align		8
        /*0048*/ 	.dword	_ZN39_INTERNAL_9a5d7245_4_k_cu_c7f57ea4_59514cuda3std6ranges3__45__cpo4swapE
	.align		8
        /*0050*/ 	.dword	_ZN39_INTERNAL_9a5d7245_4_k_cu_c7f57ea4_59514cuda3std6ranges3__45__cpo9iter_moveE
	.align		8
        /*0058*/ 	.dword	_ZN39_INTERNAL_9a5d7245_4_k_cu_c7f57ea4_59514cute7productE
	.align		8
        /*0060*/ 	.dword	_ZN39_INTERNAL_9a5d7245_4_k_cu_c7f57ea4_59514cute1_E
	.align		8
        /*0068*/ 	.dword	$str$22
	.align		8
        /*0070*/ 	.dword	$str$23


//--------------------- .text._ZN7cutlass13device_kernelINS_4gemm6kernel13GemmUniversalIN4cute5tupleIJiiiiEEENS1_10collective13CollectiveMmaINS1_34MainloopSm90TmaGmmaWarpSpecializedILi3ENS5_IJNS4_1CILi1EEESB_SB_EEENS1_35KernelTmaWarpSpecializedCooperativeEEENS5_IJNSA_ILi128EEESF_SF_EEENS_10tfloat32_tENS5_IJlSB_lEEESH_SI_NS4_8TiledMMAINS4_8MMA_AtomIJNS4_4SM904GMMA30MMA_64x128x8_F32TF32TF32_SS_TNILNSM_7ScaleInE1ELSO_1EEEEEENS4_6LayoutINS5_IJNSA_ILi2EEESB_SB_EEENS5_IJSB_NSA_ILi0EEESU_EEEEENS5_IJNS4_10UnderscoreESX_SX_EEEEENS4_13SM90_TMA_LOADENS4_14ComposedLayoutINS4_7SwizzleILi3ELi4ELi3EEENS4_18smem_ptr_flag_bitsILi32EEENSR_INS5_IJNSA_ILi8EEENSA_ILi32EEEEEENS5_IJS17_SB_EEEEEEEvNS4_8identityES10_S1B_vS1C_EENS_8epilogue10collective6detail29Sm90TmaWarpSpecializedAdapterINS1F_15DefaultEpilogueISH_SI_SI_NS1E_6thread17LinearCombinationISH_Li1EffLNS1J_9ScaleType4KindE0ELNS_15FloatRoundStyleE2ESH_EENS1_15EpilogueDefaultEEEEEvvEEEEvNT_6ParamsE --------------------------
	.section	.text._ZN7cutlass13device_kernelINS_4gemm6kernel13GemmUniversalIN4cute5tupleIJiiiiEEENS1_10collective13CollectiveMmaINS1_34MainloopSm90TmaGmmaWarpSpecializedILi3ENS5_IJNS4_1CILi1EEESB_SB_EEENS1_35KernelTmaWarpSpecializedCooperativeEEENS5_IJNSA_ILi128EEESF_SF_EEENS_10tfloat32_tENS5_IJlSB_lEEESH_SI_NS4_8TiledMMAINS4_8MMA_AtomIJNS4_4SM904GMMA30MMA_64x128x8_F32TF32TF32_SS_TNILNSM_7ScaleInE1ELSO_1EEEEEENS4_6LayoutINS5_IJNSA_ILi2EEESB_SB_EEENS5_IJSB_NSA_ILi0EEESU_EEEEENS5_IJNS4_10UnderscoreESX_SX_EEEEENS4_13SM90_TMA_LOADENS4_14ComposedLayoutINS4_7SwizzleILi3ELi4ELi3EEENS4_18smem_ptr_flag_bitsILi32EEENSR_INS5_IJNSA_ILi8EEENSA_ILi32EEEEEENS5_IJS17_SB_EEEEEEEvNS4_8identityES10_S1B_vS1C_EENS_8epilogue10collective6detail29Sm90TmaWarpSpecializedAdapterINS1F_15DefaultEpilogueISH_SI_SI_NS1E_6thread17LinearCombinationISH_Li1EffLNS1J_9ScaleType4KindE0ELNS_15FloatRoundStyleE2ESH_EENS1_15EpilogueDefaultEEEEEvvEEEEvNT_6ParamsE,"ax",@progbits
	.align	128
.text._ZN7cutlass13device_kernelINS_4gemm6kernel13GemmUniversalIN4cute5tupleIJiiiiEEENS1_10collective13CollectiveMmaINS1_34MainloopSm90TmaGmmaWarpSpecializedILi3ENS5_IJNS4_1CILi1EEESB_SB_EEENS1_35KernelTmaWarpSpecializedCooperativeEEENS5_IJNSA_ILi128EEESF_SF_EEENS_10tfloat32_tENS5_IJlSB_lEEESH_SI_NS4_8TiledMMAINS4_8MMA_AtomIJNS4_4SM904GMMA30MMA_64x128x8_F32TF32TF32_SS_TNILNSM_7ScaleInE1ELSO_1EEEEEENS4_6LayoutINS5_IJNSA_ILi2EEESB_SB_EEENS5_IJSB_NSA_ILi0EEESU_EEEEENS5_IJNS4_10UnderscoreESX_SX_EEEEENS4_13SM90_TMA_LOADENS4_14ComposedLayoutINS4_7SwizzleILi3ELi4ELi3EEENS4_18smem_ptr_flag_bitsILi32EEENSR_INS5_IJNSA_ILi8EEENSA_ILi32EEEEEENS5_IJS17_SB_EEEEEEEvNS4_8identityES10_S1B_vS1C_EENS_8epilogue10collective6detail29Sm90TmaWarpSpecializedAdapterINS1F_15DefaultEpilogueISH_SI_SI_NS1E_6thread17LinearCombinationISH_Li1EffLNS1J_9ScaleType4KindE0ELNS_15FloatRoundStyleE2ESH_EENS1_15EpilogueDefaultEEEEEvvEEEEvNT_6ParamsE:
        .type           _ZN7cutlass13device_kernelINS_4gemm6kernel13GemmUniversalIN4cute5tupleIJiiiiEEENS1_10collective13CollectiveMmaINS1_34MainloopSm90TmaGmmaWarpSpecializedILi3ENS5_IJNS4_1CILi1EEESB_SB_EEENS1_35KernelTmaWarpSpecializedCooperativeEEENS5_IJNSA_ILi128EEESF_SF_EEENS_10tfloat32_tENS5_IJlSB_lEEESH_SI_NS4_8TiledMMAINS4_8MMA_AtomIJNS4_4SM904GMMA30MMA_64x128x8_F32TF32TF32_SS_TNILNSM_7ScaleInE1ELSO_1EEEEEENS4_6LayoutINS5_IJNSA_ILi2EEESB_SB_EEENS5_IJSB_NSA_ILi0EEESU_EEEEENS5_IJNS4_10UnderscoreESX_SX_EEEEENS4_13SM90_TMA_LOADENS4_14ComposedLayoutINS4_7SwizzleILi3ELi4ELi3EEENS4_18smem_ptr_flag_bitsILi32EEENSR_INS5_IJNSA_ILi8EEENSA_ILi32EEEEEENS5_IJS17_SB_EEEEEEEvNS4_8identityES10_S1B_vS1C_EENS_8epilogue10collective6detail29Sm90TmaWarpSpecializedAdapterINS1F_15DefaultEpilogueISH_SI_SI_NS1E_6thread17LinearCombinationISH_Li1EffLNS1J_9ScaleType4KindE0ELNS_15FloatRoundStyleE2ESH_EENS1_15EpilogueDefaultEEEEEvvEEEEvNT_6ParamsE,@function
        .size           _ZN7cutlass13device_kernelINS_4gemm6kernel13GemmUniversalIN4cute5tupleIJiiiiEEENS1_10collective13CollectiveMmaINS1_34MainloopSm90TmaGmmaWarpSpecializedILi3ENS5_IJNS4_1CILi1EEESB_SB_EEENS1_35KernelTmaWarpSpecializedCooperativeEEENS5_IJNSA_ILi128EEESF_SF_EEENS_10tfloat32_tENS5_IJlSB_lEEESH_SI_NS4_8TiledMMAINS4_8MMA_AtomIJNS4_4SM904GMMA30MMA_64x128x8_F32TF32TF32_SS_TNILNSM_7ScaleInE1ELSO_1EEEEEENS4_6LayoutINS5_IJNSA_ILi2EEESB_SB_EEENS5_IJSB_NSA_ILi0EEESU_EEEEENS5_IJNS4_10UnderscoreESX_SX_EEEEENS4_13SM90_TMA_LOADENS4_14ComposedLayoutINS4_7SwizzleILi3ELi4ELi3EEENS4_18smem_ptr_flag_bitsILi32EEENSR_INS5_IJNSA_ILi8EEENSA_ILi32EEEEEENS5_IJS17_SB_EEEEEEEvNS4_8identityES10_S1B_vS1C_EENS_8epilogue10collective6detail29Sm90TmaWarpSpecializedAdapterINS1F_15DefaultEpilogueISH_SI_SI_NS1E_6thread17LinearCombinationISH_Li1EffLNS1J_9ScaleType4KindE0ELNS_15FloatRoundStyleE2ESH_EENS1_15EpilogueDefaultEEEEEvvEEEEvNT_6ParamsE,(.L_x_192 - _ZN7cutlass13device_kernelINS_4gemm6kernel13GemmUniversalIN4cute5tupleIJiiiiEEENS1_10collective13CollectiveMmaINS1_34MainloopSm90TmaGmmaWarpSpecializedILi3ENS5_IJNS4_1CILi1EEESB_SB_EEENS1_35KernelTmaWarpSpecializedCooperativeEEENS5_IJNSA_ILi128EEESF_SF_EEENS_10tfloat32_tENS5_IJlSB_lEEESH_SI_NS4_8TiledMMAINS4_8MMA_AtomIJNS4_4SM904GMMA30MMA_64x128x8_F32TF32TF32_SS_TNILNSM_7ScaleInE1ELSO_1EEEEEENS4_6LayoutINS5_IJNSA_ILi2EEESB_SB_EEENS5_IJSB_NSA_ILi0EEESU_EEEEENS5_IJNS4_10UnderscoreESX_SX_EEEEENS4_13SM90_TMA_LOADENS4_14ComposedLayoutINS4_7SwizzleILi3ELi4ELi3EEENS4_18smem_ptr_flag_bitsILi32EEENSR_INS5_IJNSA_ILi8EEENSA_ILi32EEEEEENS5_IJS17_SB_EEEEEEEvNS4_8identityES10_S1B_vS1C_EENS_8epilogue10collective6detail29Sm90TmaWarpSpecializedAdapterINS1F_15DefaultEpilogueISH_SI_SI_NS1E_6thread17LinearCombinationISH_Li1EffLNS1J_9ScaleType4KindE0ELNS_15FloatRoundStyleE2ESH_EENS1_15EpilogueDefaultEEEEEvvEEEEvNT_6ParamsE)
        .other          _ZN7cutlass13device_kernelINS_4gemm6kernel13GemmUniversalIN4cute5tupleIJiiiiEEENS1_10collective13CollectiveMmaINS1_34MainloopSm90TmaGmmaWarpSpecializedILi3ENS5_IJNS4_1CILi1EEESB_SB_EEENS1_35KernelTmaWarpSpecializedCooperativeEEENS5_IJNSA_ILi128EEESF_SF_EEENS_10tfloat32_tENS5_IJlSB_lEEESH_SI_NS4_8TiledMMAINS4_8MMA_AtomIJNS4_4SM904GMMA30MMA_64x128x8_F32TF32TF32_SS_TNILNSM_7ScaleInE1ELSO_1EEEEEENS4_6LayoutINS5_IJNSA_ILi2EEESB_SB_EEENS5_IJSB_NSA_ILi0EEESU_EEEEENS5_IJNS4_10UnderscoreESX_SX_EEEEENS4_13SM90_TMA_LOADENS4_14ComposedLayoutINS4_7SwizzleILi3ELi4ELi3EEENS4_18smem_ptr_flag_bitsILi32EEENSR_INS5_IJNSA_ILi8EEENSA_ILi32EEEEEENS5_IJS17_SB_EEEEEEEvNS4_8identityES10_S1B_vS1C_EENS_8epilogue10collective6detail29Sm90TmaWarpSpecializedAdapterINS1F_15DefaultEpilogueISH_SI_SI_NS1E_6thread17LinearCombinationISH_Li1EffLNS1J_9ScaleType4KindE0ELNS_15FloatRoundStyleE2ESH_EENS1_15EpilogueDefaultEEEEEvvEEEEvNT_6ParamsE,@"STO_CUDA_ENTRY STV_DEFAULT"
_ZN7cutlass13device_kernelINS_4gemm6kernel13GemmUniversalIN4cute5tupleIJiiiiEEENS1_10collective13CollectiveMmaINS1_34MainloopSm90TmaGmmaWarpSpecializedILi3ENS5_IJNS4_1CILi1EEESB_SB_EEENS1_35KernelTmaWarpSpecializedCooperativeEEENS5_IJNSA_ILi128EEESF_SF_EEENS_10tfloat32_tENS5_IJlSB_lEEESH_SI_NS4_8TiledMMAINS4_8MMA_AtomIJNS4_4SM904GMMA30MMA_64x128x8_F32TF32TF32_SS_TNILNSM_7ScaleInE1ELSO_1EEEEEENS4_6LayoutINS5_IJNSA_ILi2EEESB_SB_EEENS5_IJSB_NSA_ILi0EEESU_EEEEENS5_IJNS4_10UnderscoreESX_SX_EEEEENS4_13SM90_TMA_LOADENS4_14ComposedLayoutINS4_7SwizzleILi3ELi4ELi3EEENS4_18smem_ptr_flag_bitsILi32EEENSR_INS5_IJNSA_ILi8EEENSA_ILi32EEEEEENS5_IJS17_SB_EEEEEEEvNS4_8identityES10_S1B_vS1C_EENS_8epilogue10collective6detail29Sm90TmaWarpSpecializedAdapterINS1F_15DefaultEpilogueISH_SI_SI_NS1E_6thread17LinearCombinationISH_Li1EffLNS1J_9ScaleType4KindE0ELNS_15FloatRoundStyleE2ESH_EENS1_15EpilogueDefaultEEEEEvvEEEEvNT_6ParamsE:
[----:B------:R-:W0:Y:S01]  /*0000*/  LDC R1, c[0x0][0x28] ;  /* 0x00000a00ff017b82 */ /* 0x000e220000000800 */
[----:B------:R-:W1:Y:S01]  /*0010*/  S2R R3, SR_TID.X ;  /* 0x0000000000037919 */ /* 0x000e620000002100 */
[----:B------:R-:W-:Y:S01]  /*0020*/  ELECT P0, URZ, PT ;  /* 0x00000000003f782f */ /* 0x000fe20003800000 */
[----:B------:R-:W-:Y:S01]  /*0030*/  BSSY B0, `(.L_x_0) ;  /* 0x000000f000007945 */ /* 0x000fe20003800000 */
[--C-:B-1----:R-:W-:Y:S02]  /*0040*/  SHF.R.U32.HI R0, RZ, 0x5, R3.reuse ;  /* 0x00000005ff007819 */ /* 0x102fe40000011603 */
[----:B------:R-:W-:-:S03]  /*0050*/  SHF.R.U32.HI R14, RZ, 0x7, R3 ;  /* 0x00000007ff0e7819 */ /* 0x000fc60000011603 */
[----:B------:R-:W1:Y:S04]  /*0060*/  SHFL.IDX PT, R4, R0, RZ, 0x1f ;  /* 0x00001fff00047589 */ /* 0x000e6800000e0000 */
[----:B------:R2:W3:Y:S01]  /*0070*/  SHFL.IDX PT, R10, R14, RZ, 0x1f ;  /* 0x00001fff0e0a7589 */ /* 0x0004e200000e0000 */
[----:B-1----:R-:W-:-:S13]  /*0080*/  ISETP.NE.OR P0, PT, R4, RZ, !P0 ;  /* 0x000000ff0400720c */ /* 0x002fda0004705670 */
[----:B0-23--:R-:W-:Y:S05]  /*0090*/  @P0 BRA `(.L_x_1) ;  /* 0x0000000000200947 */ /* 0x00dfea0003800000 */
[----:B------:R-:W-:Y:S02]  /*00a0*/  ULDC.64 UR4, c[0x0][0x198] ;  /* 0x0000660000047ab9 */ /* 0x000fe40000000a00 */
[----:B------:R-:W-:Y:S02]  /*00b0*/  UIADD3 UR6, UP0, UR4, 0xf0, URZ ;  /* 0x000000f004067890 */ /* 0x000fe4000ff1e03f */
[----:B------:R-:W-:Y:S02]  /*00c0*/  UIADD3 UR4, UP1, UR4, 0x1f0, URZ ;  /* 0x000001f004047890 */ /* 0x000fe4000ff3e03f */
[----:B------:R-:W-:Y:S02]  /*00d0*/  UIADD3.X UR7, URZ, UR5, URZ, UP0, !UPT ;  /* 0x000000053f077290 */ /* 0x000fe400087fe43f */
[----:B------:R-:W-:-:S07]  /*00e0*/  UIADD3.X UR5, URZ, UR5, URZ, UP1, !UPT ;  /* 0x000000053f057290 */ /* 0x000fce0008ffe43f */
[----:B------:R0:W-:Y:S02]  /*00f0*/  UTMACCTL.PF [UR6] ;  /* 0x00000000060079b9 */ /* 0x0001e40008040000 */
[----:B------:R0:W-:Y:S02]  /*0100*/  UTMACCTL.PF [UR4] ;  /* 0x00000000040079b9 */ /* 0x0001e40008040000 */
[----:B0-----:R-:W-:Y:S01]  /*0110*/  NOP ;  /* 0x0000000000007918 */ /* 0x001fe20000000000 */
.L_x_1:
[----:B------:R-:W-:Y:S05]  /*0120*/  BSYNC B0 ;  /* 0x0000000000007941 */ /* 0x000fea0003800000 */
.L_x_0:
[----:B------:R-:W0:Y:S02]  /*0130*/  SHFL.IDX PT, R2, R0, RZ, 0x1f ;  /* 0x00001fff00027589 */ /* 0x000e2400000e0000 */
[----:B0-----:R-:W-:-:S13]  /*0140*/  ISETP.NE.AND P0, PT, R2, RZ, PT ;  /* 0x000000ff0200720c */ /* 0x001fda0003f05270 */
[----:B------:R-:W-:Y:S05]  /*0150*/  @P0 BRA `(.L_x_2) ;  /* 0x0000000000500947 */ /* 0x000fea0003800000 */
[----:B------:R-:W0:Y:S01]  /*0160*/  S2UR UR8, SR_CgaCtaId ;  /* 0x00000000000879c3 */ /* 0x000e220000008800 */
[----:B------:R-:W-:Y:S01]  /*0170*/  UMOV UR4, 0x400 ;  /* 0x0000040000047882 */ /* 0x000fe20000000000 */
[----:B------:R-:W-:Y:S01]  /*0180*/  UMOV UR5, 0x1 ;  /* 0x0000000100057882 */ /* 0x000fe20000000000 */
[----:B------:R-:W-:Y:S01]  /*0190*/  UMOV UR6, 0x100 ;  /* 0x0000010000067882 */ /* 0x000fe20000000000 */
[----:B------:R-:W-:Y:S01]  /*01a0*/  ELECT P0, URZ, PT ;  /* 0x00000000003f782f */ /* 0x000fe20003800000 */
[----:B------:R-:W-:-:S04]  /*01b0*/  UIADD3 UR6, -UR6, 0x100000, URZ ;  /* 0x0010000006067890 */ /* 0x000fc8000fffe13f */
[----:B------:R-:W-:Y:S02]  /*01c0*/  USHF.L.U32 UR7, UR6, 0xb, URZ ;  /* 0x0000000b06077899 */ /* 0x000fe4000800063f */
[----:B------:R-:W-:Y:S02]  /*01d0*/  USHF.L.U32 UR6, UR6, 0x1, URZ ;  /* 0x0000000106067899 */ /* 0x000fe4000800063f */
[----:B0-----:R-:W-:Y:S02]  /*01e0*/  ULEA UR8, UR8, UR4, 0x18 ;  /* 0x0000000408087291 */ /* 0x001fe4000f8ec03f */
[----:B------:R-:W-:-:S04]  /*01f0*/  UIADD3 UR4, -UR5, 0x100000, URZ ;  /* 0x0010000005047890 */ /* 0x000fc8000fffe13f */
[----:B------:R-:W-:Y:S02]  /*0200*/  USHF.L.U32 UR5, UR4, 0xb, URZ ;  /* 0x0000000b04057899 */ /* 0x000fe4000800063f */
[----:B------:R-:W-:Y:S01]  /*0210*/  USHF.L.U32 UR4, UR4, 0x1, URZ ;  /* 0x0000000104047899 */ /* 0x000fe2000800063f */
[----:B------:R-:W0:Y:S11]  /*0220*/  FENCE.VIEW.ASYNC.S ;  /* 0x00000000000073c6 */ /* 0x000e360000000000 */
[----:B0-----:R0:W1:Y:S01]  /*0230*/  SYNCS.EXCH.64 URZ, [UR8], UR4 ;  /* 0x00000004083f75b2 */ /* 0x0010620008000100 */
[----:B------:R0:W2:Y:S01]  /*0240*/  SYNCS.EXCH.64 URZ, [UR8+0x18], UR6 ;  /* 0x00001806083f75b2 */ /* 0x0000a20008000100 */
[----:B------:R0:W3:Y:S01]  /*0250*/  SYNCS.EXCH.64 URZ, [UR8+0x8], UR4 ;  /* 0x00000804083f75b2 */ /* 0x0000e20008000100 */
[----:B------:R0:W4:Y:S01]  /*0260*/  SYNCS.EXCH.64 URZ, [UR8+0x20], UR6 ;  /* 0x00002006083f75b2 */ /* 0x0001220008000100 */
[----:B------:R0:W0:Y:S01]  /*0270*/  SYNCS.EXCH.64 URZ, [UR8+0x10], UR4 ;  /* 0x00001004083f75b2 */ /* 0x0000220008000100 */
[----:B------:R0:W0:Y:S01]  /*0280*/  SYNCS.EXCH.64 URZ, [UR8+0x28], UR6 ;  /* 0x00002806083f75b2 */ /* 0x0000220008000100 */
[----:B------:R-:W-:Y:S01]  /*0290*/  NOP ;  /* 0x0000000000007918 */ /* 0x000fe20000000000 */
.L_x_2:
[----:B------:R-:W5:Y:S01]  /*02a0*/  SHFL.IDX PT, R0, R0, RZ, 0x1f ;  /* 0x00001fff00007589 */ /* 0x000f6200000e0000 */
[----:B------:R-:W-:Y:S01]  /*02b0*/  ELECT P0, URZ, PT ;  /* 0x00000000003f782f */ /* 0x000fe20003800000 */
[----:B------:R-:W1:Y:S01]  /*02c0*/  LDC R2, c[0x0][0x65c] ;  /* 0x00019700ff027b82 */ /* 0x000e620000000800 */
[----:B------:R-:W-:Y:S01]  /*02d0*/  SHF.R.S32.HI R7, RZ, 0x1f, R4 ;  /* 0x0000001fff077819 */ /* 0x000fe20000011404 */
[----:B------:R-:W2:Y:S01]  /*02e0*/  S2R R5, SR_CTAID.Y ;  /* 0x0000000000057919 */ /* 0x000ea20000002600 */
[----:B0-----:R-:W-:Y:S01]  /*02f0*/  UMOV UR4, 0x20 ;  /* 0x0000002000047882 */ /* 0x001fe20000000000 */
[----:B------:R-:W-:Y:S01]  /*0300*/  NOP ;  /* 0x0000000000007918 */ /* 0x000fe20000000000 */
[----:B------:R-:W-:Y:S01]  /*0310*/  LEA.HI R7, R7, R4, RZ, 0x2 ;  /* 0x0000000407077211 */ /* 0x000fe200078f10ff */
[----:B------:R-:W0:Y:S01]  /*0320*/  S2R R6, SR_CTAID.X ;  /* 0x0000000000067919 */ /* 0x000e220000002500 */
[----:B------:R-:W-:Y:S01]  /*0330*/  ISETP.NE.AND P2, PT, R10, RZ, PT ;  /* 0x000000ff0a00720c */ /* 0x000fe20003f45270 */
[----:B------:R-:W-:Y:S01]  /*0340*/  NOP ;  /* 0x0000000000007918 */ /* 0x000fe20000000000 */
[----:B------:R-:W-:-:S02]  /*0350*/  LOP3.LUT R7, R7, 0xfffffffc, RZ, 0xc0, !PT ;  /* 0xfffffffc07077812 */ /* 0x000fc400078ec0ff */
[----:B-----5:R-:W-:Y:S02]  /*0360*/  ISETP.NE.OR P0, PT, R0, RZ, !P0 ;  /* 0x000000ff0000720c */ /* 0x020fe40004705670 */
[----:B-1----:R-:W-:-:S04]  /*0370*/  ISETP.NE.AND P3, PT, R2, 0x1, PT ;  /* 0x000000010200780c */ /* 0x002fc80003f65270 */
[----:B------:R-:W-:Y:S01]  /*0380*/  P2R R0, PR, RZ, 0x8 ;  /* 0x00000008ff007803 */ /* 0x000fe20000000000 */
[----:B------:R-:W-:Y:S01]  /*0390*/  IMAD.IADD R0, R4, 0x1, -R7 ;  /* 0x0000000104007824 */ /* 0x000fe200078e0a07 */
[----:B------:R-:W-:Y:S01]  /*03a0*/  LOP3.LUT R4, R3, 0x7f, RZ, 0xc0, !PT ;  /* 0x0000007f03047812 */ /* 0x000fe200078ec0ff */
[----:B------:R-:W-:-:S03]  /*03b0*/  IMAD.MOV.U32 R7, RZ, RZ, RZ ;  /* 0x000000ffff077224 */ /* 0x000fc600078e00ff */
[----:B------:R-:W-:Y:S01]  /*03c0*/  ISETP.NE.AND P1, PT, R0, 0x3, PT ;  /* 0x000000030000780c */ /* 0x000fe20003f25270 */
[----:B------:R-:W-:Y:S01]  /*03d0*/  VOTEU.ALL UP0, P0 ;  /* 0x00000000003f7886 */ /* 0x000fe20000000000 */
[----:B------:R-:W-:Y:S01]  /*03e0*/  VOTEU.ALL UP1, P0 ;  /* 0x00000000003f7886 */ /* 0x000fe20000020000 */
[----:B------:R-:W0:Y:S01]  /*03f0*/  @P3 LDC R17, c[0x0][0x10] ;  /* 0x00000400ff113b82 */ /* 0x000e220000000800 */
[----:B--2---:R-:W-:Y:S02]  /*0400*/  @P3 IMAD.MOV.U32 R8, RZ, RZ, R5 ;  /* 0x000000ffff083224 */ /* 0x004fe400078e0005 */
[----:B------:R-:W-:Y:S01]  /*0410*/  @!UP0 UMOV UR6, 0x400 ;  /* 0x0000040000068882 */ /* 0x000fe20000000000 */
[----:B------:R-:W-:-:S04]  /*0420*/  @!UP0 UIADD3 UR4, -UR4, 0x100000, URZ ;  /* 0x0010000004048890 */ /* 0x000fc8000fffe13f */
[----:B------:R-:W-:Y:S02]  /*0430*/  @!UP0 USHF.L.U32 UR5, UR4, 0xb, URZ ;  /* 0x0000000b04058899 */ /* 0x000fe4000800063f */
[----:B------:R-:W-:Y:S01]  /*0440*/  @!UP0 USHF.L.U32 UR4, UR4, 0x1, URZ ;  /* 0x0000000104048899 */ /* 0x000fe2000800063f */
[----:B------:R-:W-:Y:S01]  /*0450*/  @P3 IMAD.MOV.U32 R9, RZ, RZ, RZ ;  /* 0x000000ffff093224 */ /* 0x000fe200078e00ff */
[----:B------:R-:W1:Y:S08]  /*0460*/  @!UP0 S2UR UR7, SR_CgaCtaId ;  /* 0x00000000000789c3 */ /* 0x000e700000008800 */
[----:B------:R-:W2:Y:S01]  /*0470*/  @!P3 LDC R11, c[0x0][0xc] ;  /* 0x00000300ff0bbb82 */ /* 0x000ea20000000800 */
[----:B0-----:R-:W-:Y:S01]  /*0480*/  @P3 IMAD.WIDE.U32 R16, R6, R17, R8 ;  /* 0x0000001106103225 */ /* 0x001fe200078e0008 */
[----:B-1----:R-:W-:Y:S01]  /*0490*/  @!UP0 ULEA UR8, UR7, UR6, 0x18 ;  /* 0x0000000607088291 */ /* 0x002fe2000f8ec03f */
[----:B------:R-:W-:-:S02]  /*04a0*/  VOTEU.ALL UP0, P0 ;  /* 0x00000000003f7886 */ /* 0x000fc40000000000 */
[----:B------:R-:W-:Y:S01]  /*04b0*/  ULDC UR6, c[0x0][0xc] ;  /* 0x0000030000067ab9 */ /* 0x000fe20000000800 */
[----:B------:R-:W-:Y:S01]  /*04c0*/  ISETP.EQ.OR P0, PT, R0, RZ, !P1 ;  /* 0x000000ff0000720c */ /* 0x000fe20004f02670 */
[----:B------:R-:W-:-:S03]  /*04d0*/  ULDC UR7, c[0x0][0x10] ;  /* 0x0000040000077ab9 */ /* 0x000fc60000000800 */
[C---:B------:R-:W-:Y:S01]  /*04e0*/  ISETP.EQ.AND P0, PT, R10.reuse, RZ, P0 ;  /* 0x000000ff0a00720c */ /* 0x040fe20000702270 */
[----:B------:R-:W-:Y:S02]  /*04f0*/  VIADD R10, R10, 0xffffffff ;  /* 0xffffffff0a0a7836 */ /* 0x000fe40000000000 */
[----:B--2---:R-:W-:Y:S01]  /*0500*/  @!P3 IMAD.WIDE.U32 R8, R11, R5, R6 ;  /* 0x000000050b08b225 */ /* 0x004fe200078e0006 */
[----:B------:R-:W0:Y:S02]  /*0510*/  FENCE.VIEW.ASYNC.S ;  /* 0x00000000000073c6 */ /* 0x000e240000000000 */
[----:B0-----:R-:W3:Y:S01]  /*0520*/  @!UP0 SYNCS.EXCH.64 URZ, [UR8+0x40], UR4 ;  /* 0x00004004083f85b2 */ /* 0x001ee20008000100 */
[----:B------:R-:W-:Y:S01]  /*0530*/  SEL R18, RZ, 0x1, !P0 ;  /* 0x00000001ff127807 */ /* 0x000fe20004000000 */
[----:B------:R-:W-:Y:S01]  /*0540*/  @P3 IMAD.MOV.U32 R11, RZ, RZ, RZ ;  /* 0x000000ffff0b3224 */ /* 0x000fe200078e00ff */
[----:B------:R-:W-:Y:S01]  /*0550*/  ISETP.GE.U32.AND P1, PT, R10, 0x2, PT ;  /* 0x000000020a00780c */ /* 0x000fe20003f26070 */
[----:B------:R-:W-:-:S02]  /*0560*/  @!P3 IMAD.MOV.U32 R16, RZ, RZ, R8 ;  /* 0x000000ffff10b224 */ /* 0x000fc400078e0008 */
[----:B------:R-:W-:Y:S01]  /*0570*/  @P3 IMAD.IADD R17, R17, 0x1, R11 ;  /* 0x0000000111113824 */ /* 0x000fe200078e020b */
[----:B------:R-:W-:Y:S01]  /*0580*/  SEL R18, R18, 0x2, P1 ;  /* 0x0000000212127807 */ /* 0x000fe20000800000 */
[----:B------:R-:W-:Y:S01]  /*0590*/  @!P3 IMAD.MOV.U32 R17, RZ, RZ, R9 ;  /* 0x000000ffff11b224 */ /* 0x000fe200078e0009 */
[----:B------:R0:W3:Y:S01]  /*05a0*/  @!UP1 SYNCS.EXCH.64 URZ, [UR8+0x48], UR4 ;  /* 0x00004804083f95b2 */ /* 0x0000e20008000100 */
[----:B------:R-:W-:Y:S01]  /*05b0*/  NOP ;  /* 0x0000000000007918 */ /* 0x000fe20000000000 */
[----:B0-----:R-:W-:-:S03]  /*05c0*/  UIMAD.WIDE.U32 UR4, UR6, UR7, URZ ;  /* 0x00000007060472a5 */ /* 0x001fc6000f8e003f */
[----:B------:R-:W-:Y:S02]  /*05d0*/  ULDC UR6, c[0x0][0x14] ;  /* 0x0000050000067ab9 */ /* 0x000fe40000000800 */
[----:B------:R-:W-:Y:S02]  /*05e0*/  UIMAD.WIDE.U32 UR38, UR4, UR6, URZ ;  /* 0x00000006042672a5 */ /* 0x000fe4000f8e003f */
[----:B------:R-:W-:-:S04]  /*05f0*/  UIMAD UR37, UR5, UR6, URZ ;  /* 0x00000006052572a4 */ /* 0x000fc8000f8e023f */
[----:B------:R-:W-:Y:S01]  /*0600*/  UIADD3 UR37, UR39, UR37, URZ ;  /* 0x0000002527257290 */ /* 0x000fe2000fffe03f */
[----:B---34-:R-:W-:Y:S06]  /*0610*/  BAR.SYNC.DEFER_BLOCKING 0x0 ;  /* 0x0000000000007b1d */ /* 0x018fec0000010000 */
[----:B------:R-:W-:Y:S05]  /*0620*/  @!P2 BRA `(.L_x_3) ;  /* 0x00000068004ca947 */ /* 0x000fea0003800000 */
[----:B------:R-:W-:-:S13]  /*0630*/  ISETP.GT.U32.AND P0, PT, R10, 0x1, PT ;  /* 0x000000010a00780c */ /* 0x000fda0003f04070 */
[----:B------:R-:W-:Y:S05]  /*0640*/  @P0 EXIT ;  /* 0x000000000000094d */ /* 0x000fea0003800000 */
[----:B------:R-:W-:Y:S01]  /*0650*/  ULDC.64 UR4, c[0x0][0x650] ;  /* 0x0001940000047ab9 */ /* 0x000fe20000000a00 */
[----:B------:R-:W-:Y:S01]  /*0660*/  PRMT R0, RZ, 0x7610, R0 ;  /* 0x00007610ff007816 */ /* 0x000fe20000000000 */
[----:B------:R-:W-:Y:S01]  /*0670*/  IMAD.MOV.U32 R101, RZ, RZ, -0x1 ;  /* 0xffffffffff657424 */ /* 0x000fe200078e00ff */
[----:B------:R-:W-:Y:S01]  /*0680*/  ISETP.GE.U32.AND P0, PT, R16, UR4, PT ;  /* 0x0000000410007c0c */ /* 0x000fe2000bf06070 */
[----:B------:R-:W-:Y:S02]  /*0690*/  IMAD.MOV.U32 R100, RZ, RZ, -0x1 ;  /* 0xffffffffff647424 */ /* 0x000fe400078e00ff */
[----:B------:R-:W-:Y:S01]  /*06a0*/  IMAD.MOV.U32 R99, RZ, RZ, -0x1 ;  /* 0xffffffffff637424 */ /* 0x000fe200078e00ff */
[----:B------:R-:W-:-:S13]  /*06b0*/  ISETP.GE.U32.AND.EX P0, PT, R17, UR5, PT, P0 ;  /* 0x0000000511007c0c */ /* 0x000fda000bf06100 */
[----:B------:R-:W-:Y:S05]  /*06c0*/  @P0 BRA `(.L_x_4) ;  /* 0x0000000400540947 */ /* 0x000fea0003800000 */
[----:B------:R-:W0:Y:S01]  /*06d0*/  LDC.64 R20, c[0x0][0x628] ;  /* 0x00018a00ff147b82 */ /* 0x000e220000000a00 */
[----:B------:R-:W-:Y:S02]  /*06e0*/  IMAD.MOV.U32 R8, RZ, RZ, R16 ;  /* 0x000000ffff087224 */ /* 0x000fe400078e0010 */
[----:B------:R-:W-:-:S05]  /*06f0*/  IMAD.MOV.U32 R9, RZ, RZ, R17 ;  /* 0x000000ffff097224 */ /* 0x000fca00078e0011 */
[----:B------:R-:W1:Y:S08]  /*0700*/  LDC R0, c[0x0][0x630] ;  /* 0x00018c00ff007b82 */ /* 0x000e700000000800 */
[----:B------:R-:W2:Y:S01]  /*0710*/  LDC.64 R22, c[0x0][0x620] ;  /* 0x00018800ff167b82 */ /* 0x000ea20000000a00 */
[----:B0-----:R-:W-:-:S04]  /*0720*/  ISETP.NE.U32.AND P0, PT, R20, RZ, PT ;  /* 0x000000ff1400720c */ /* 0x001fc80003f05070 */
[----:B------:R-:W-:-:S13]  /*0730*/  ISETP.NE.AND.EX P0, PT, R21, RZ, PT, P0 ;  /* 0x000000ff1500720c */ /* 0x000fda0003f05300 */
[----:B-12---:R-:W-:Y:S05]  /*0740*/  @!P0 BRA `(.L_x_5) ;  /* 0x0000000000288947 */ /* 0x006fea0003800000 */
[----:B------:R-:W0:Y:S02]  /*0750*/  LDC R13, c[0x0][0x634] ;  /* 0x00018d00ff0d7b82 */ /* 0x000e240000000800 */
[----:B0-----:R-:W-:-:S05]  /*0760*/  IADD3 R13, P0, R16, R13, RZ ;  /* 0x0000000d100d7210 */ /* 0x001fca0007f1e0ff */
[----:B------:R-:W-:-:S04]  /*0770*/  IMAD.X R15, RZ, RZ, R17, P0 ;  /* 0x000000ffff0f7224 */ /* 0x000fc800000e0611 */
[----:B------:R-:W-:-:S04]  /*0780*/  IMAD.WIDE.U32 R8, R15, R20, RZ ;  /* 0x000000140f087225 */ /* 0x000fc800078e00ff */
[----:B------:R-:W-:-:S04]  /*0790*/  IMAD.WIDE.U32 R10, P0, R13, R21, R8 ;  /* 0x000000150d0a7225 */ /* 0x000fc80007800008 */
[----:B------:R-:W-:-:S04]  /*07a0*/  IMAD.WIDE.U32 R8, R13, R20, RZ ;  /* 0x000000140d087225 */ /* 0x000fc800078e00ff */
[----:B------:R-:W-:Y:S01]  /*07b0*/  IMAD.X R13, RZ, RZ, RZ, P0 ;  /* 0x000000ffff0d7224 */ /* 0x000fe200000e06ff */
[----:B------:R-:W-:Y:S01]  /*07c0*/  IADD3 RZ, P0, R9, R10, RZ ;  /* 0x0000000a09ff7210 */ /* 0x000fe20007f1e0ff */
[----:B------:R-:W-:-:S04]  /*07d0*/  IMAD.MOV.U32 R12, RZ, RZ, R11 ;  /* 0x000000ffff0c7224 */ /* 0x000fc800078e000b */
[----:B------:R-:W-:-:S08]  /*07e0*/  IMAD.WIDE.U32.X R8, R15, R21, R12, P0 ;  /* 0x000000150f087225 */ /* 0x000fd000000e040c */
.L_x_5:
[-CC-:B------:R-:W-:Y:S01]  /*07f0*/  SHF.R.U64 R99, R8, R0.reuse, R9.reuse ;  /* 0x0000000008637219 */ /* 0x180fe20000001209 */
[----:B------:R-:W0:Y:S01]  /*0800*/  LDC R12, c[0x0][0x618] ;  /* 0x00018600ff0c7b82 */ /* 0x000e220000000800 */
[----:B------:R-:W-:Y:S01]  /*0810*/  SHF.R.U32.HI R7, RZ, R0, R9 ;  /* 0x00000000ff077219 */ /* 0x000fe20000011609 */
[----:B------:R-:W-:Y:S01]  /*0820*/  ULDC UR4, c[0x0][0x150] ;  /* 0x0000540000047ab9 */ /* 0x000fe20000000800 */
[----:B------:R-:W-:Y:S02]  /*0830*/  IADD3 R11, P0, RZ, -R99, RZ ;  /* 0x80000063ff0b7210 */ /* 0x000fe40007f1e0ff */
[----:B------:R-:W-:-:S03]  /*0840*/  I2FP.F32.U32 R0, R6 ;  /* 0x0000000600007245 */ /* 0x000fc60000201000 */
[----:B------:R-:W1:Y:S01]  /*0850*/  LDC.64 R30, c[0x0][0x640] ;  /* 0x00019000ff1e7b82 */ /* 0x000e620000000a00 */
[----:B------:R-:W-:Y:S02]  /*0860*/  IMAD.X R13, RZ, RZ, ~R7, P0 ;  /* 0x000000ffff0d7224 */ /* 0x000fe400000e0e07 */
[----:B------:R-:W-:Y:S01]  /*0870*/  FMUL R0, R0, UR4 ;  /* 0x0000000400007c20 */ /* 0x000fe20008400000 */
[----:B------:R-:W-:Y:S01]  /*0880*/  IMAD.WIDE.U32 R8, R11, R22, R16 ;  /* 0x000000160b087225 */ /* 0x000fe200078e0010 */
[----:B------:R-:W-:-:S03]  /*0890*/  ULDC UR4, c[0x0][0x154] ;  /* 0x0000550000047ab9 */ /* 0x000fc60000000800 */
[----:B------:R-:W-:Y:S01]  /*08a0*/  IMAD R10, R13, R22, RZ ;  /* 0x000000160d0a7224 */ /* 0x000fe200078e02ff */
[----:B------:R-:W2:Y:S01]  /*08b0*/  LDC R7, c[0x0][0x144] ;  /* 0x00005100ff077b82 */ /* 0x000ea20000000800 */
[----:B------:R-:W3:Y:S02]  /*08c0*/  F2I.U32.TRUNC.NTZ R0, R0 ;  /* 0x0000000000007305 */ /* 0x000ee4000020f000 */
[----:B------:R-:W-:-:S04]  /*08d0*/  IMAD R11, R11, R23, R10 ;  /* 0x000000170b0b7224 */ /* 0x000fc800078e020a */
[----:B------:R-:W-:Y:S01]  /*08e0*/  IMAD.IADD R9, R9, 0x1, R11 ;  /* 0x0000000109097824 */ /* 0x000fe200078e020b */
[----:B------:R-:W4:Y:S01]  /*08f0*/  LDC R24, c[0x0][0x608] ;  /* 0x00018200ff187b82 */ /* 0x000f220000000800 */
[----:B------:R-:W-:-:S03]  /*0900*/  IMAD.MOV.U32 R11, RZ, RZ, -0x1 ;  /* 0xffffffffff0b7424 */ /* 0x000fc600078e00ff */
[-CC-:B0-----:R-:W-:Y:S02]  /*0910*/  SHF.R.U64 R22, R8, R12.reuse, R9.reuse ;  /* 0x0000000c08167219 */ /* 0x181fe40000001209 */
[----:B------:R-:W-:Y:S02]  /*0920*/  I2FP.F32.U32 R8, R5 ;  /* 0x0000000500087245 */ /* 0x000fe40000201000 */
[----:B------:R-:W0:Y:S01]  /*0930*/  LDC R28, c[0x0][0x658] ;  /* 0x00019600ff1c7b82 */ /* 0x000e220000000800 */
[----:B-1----:R-:W-:Y:S01]  /*0940*/  ISETP.NE.U32.AND P0, PT, R30, RZ, PT ;  /* 0x000000ff1e00720c */ /* 0x002fe20003f05070 */
[----:B---3--:R-:W-:Y:S02]  /*0950*/  IMAD.MOV R10, RZ, RZ, -R0 ;  /* 0x000000ffff0a7224 */ /* 0x008fe400078e0a00 */
[----:B------:R-:W-:Y:S01]  /*0960*/  FMUL R8, R8, UR4 ;  /* 0x0000000408087c20 */ /* 0x000fe20008400000 */
[----:B------:R-:W-:Y:S02]  /*0970*/  SHF.R.U32.HI R9, RZ, R12, R9 ;  /* 0x0000000cff097219 */ /* 0x000fe40000011609 */
[----:B------:R-:W-:Y:S01]  /*0980*/  ISETP.NE.AND.EX P0, PT, R31, RZ, PT, P0 ;  /* 0x000000ff1f00720c */ /* 0x000fe20003f05300 */
[----:B------:R1:W3:Y:S01]  /*0990*/  F2I.U32.TRUNC.NTZ R15, R8 ;  /* 0x00000008000f7305 */ /* 0x0002e2000020f000 */
[----:B------:R-:W1:Y:S01]  /*09a0*/  LDC R20, c[0x0][0x148] ;  /* 0x00005200ff147b82 */ /* 0x000e620000000800 */
[----:B--2---:R-:W-:-:S07]  /*09b0*/  IMAD R0, R7, R10, R6 ;  /* 0x0000000a07007224 */ /* 0x004fce00078e0206 */
[----:B------:R-:W2:Y:S01]  /*09c0*/  LDC R26, c[0x0][0x600] ;  /* 0x00018000ff1a7b82 */ /* 0x000ea20000000800 */
[-CC-:B----4-:R-:W-:Y:S02]  /*09d0*/  SHF.R.U64 R32, R22, R24.reuse, R9.reuse ;  /* 0x0000001816207219 */ /* 0x190fe40000001209 */
[----:B------:R-:W-:Y:S01]  /*09e0*/  SHF.R.U32.HI R7, RZ, R24, R9 ;  /* 0x00000018ff077219 */ /* 0x000fe20000011609 */
[----:B------:R-:W-:-:S04]  /*09f0*/  IMAD.MOV.U32 R9, RZ, RZ, 0x1 ;  /* 0x00000001ff097424 */ /* 0x000fc800078e00ff */
[----:B------:R-:W4:Y:S01]  /*0a00*/  LDC R21, c[0x0][0x648] ;  /* 0x00019200ff157b82 */ /* 0x000f220000000800 */
[-C--:B0-----:R-:W-:Y:S02]  /*0a10*/  SHF.L.U32 R6, R11, R28.reuse, RZ ;  /* 0x0000001c0b067219 */ /* 0x081fe400000006ff */
[--C-:B------:R-:W-:Y:S02]  /*0a20*/  SHF.R.U64 R24, R32, R28, R7.reuse ;  /* 0x0000001c20187219 */ /* 0x100fe40000001207 */
[----:B------:R-:W-:Y:S02]  /*0a30*/  LOP3.LUT R13, RZ, R6, RZ, 0x33, !PT ;  /* 0x00000006ff0d7212 */ /* 0x000fe400078e33ff */
[-C--:B------:R-:W-:Y:S01]  /*0a40*/  SHF.R.U32.HI R7, RZ, R28.reuse, R7 ;  /* 0x0000001cff077219 */ /* 0x080fe20000011607 */
[----:B------:R-:W0:Y:S01]  /*0a50*/  LDC R23, c[0x0][0x638] ;  /* 0x00018e00ff177b82 */ /* 0x000e220000000800 */
[----:B------:R-:W-:Y:S01]  /*0a60*/  SHF.L.U32 R12, R9, R28, RZ ;  /* 0x0000001c090c7219 */ /* 0x000fe200000006ff */
[----:B------:R-:W-:-:S06]  /*0a70*/  IMAD.MOV.U32 R6, RZ, RZ, R24 ;  /* 0x000000ffff067224 */ /* 0x000fcc00078e0018 */
[----:B------:R-:W0:Y:S01]  /*0a80*/  LDC R101, c[0x0][0x610] ;  /* 0x00018400ff657b82 */ /* 0x000e220000000800 */
[----:B-1-3--:R-:W-:Y:S05]  /*0a90*/  @!P0 BRA `(.L_x_6) ;  /* 0x0000000000288947 */ /* 0x00afea0003800000 */
[----:B------:R-:W1:Y:S02]  /*0aa0*/  LDC R11, c[0x0][0x64c] ;  /* 0x00019300ff0b7b82 */ /* 0x000e640000000800 */
[----:B-1----:R-:W-:-:S05]  /*0ab0*/  IADD3 R11, P0, R24, R11, RZ ;  /* 0x0000000b180b7210 */ /* 0x002fca0007f1e0ff */
        /* <DEDUP_REMOVED lines=8> */
.L_x_6:
[----:B----4-:R-:W-:Y:S01]  /*0b40*/  SHF.R.U64 R6, R6, R21, R7 ;  /* 0x0000001506067219 */ /* 0x010fe20000001207 */
[----:B--2---:R-:W-:Y:S01]  /*0b50*/  VIADD R7, R26, 0xffffffff ;  /* 0xffffffff1a077836 */ /* 0x004fe20000000000 */
[----:B------:R-:W-:Y:S01]  /*0b60*/  LOP3.LUT R13, R32, R13, RZ, 0xc0, !PT ;  /* 0x0000000d200d7212 */ /* 0x000fe200078ec0ff */
[----:B------:R-:W-:Y:S02]  /*0b70*/  IMAD.MOV R15, RZ, RZ, -R15 ;  /* 0x000000ffff0f7224 */ /* 0x000fe400078e0a0f */
[----:B------:R-:W-:Y:S02]  /*0b80*/  IMAD.MOV R8, RZ, RZ, -R6 ;  /* 0x000000ffff087224 */ /* 0x000fe400078e0a06 */
[----:B------:R-:W-:Y:S01]  /*0b90*/  IMAD R13, R12, R6, R13 ;  /* 0x000000060c0d7224 */ /* 0x000fe200078e020d */
[----:B------:R-:W-:Y:S01]  /*0ba0*/  LOP3.LUT R6, R22, R7, RZ, 0xc0, !PT ;  /* 0x0000000716067212 */ /* 0x000fe200078ec0ff */
[----:B------:R-:W-:Y:S02]  /*0bb0*/  @P3 IMAD R0, R20, R15, R5 ;  /* 0x0000000f14003224 */ /* 0x000fe400078e0205 */
[----:B0-----:R-:W-:-:S02]  /*0bc0*/  IMAD R5, R8, R23, R24 ;  /* 0x0000001708057224 */ /* 0x001fc400078e0218 */
[----:B------:R-:W-:Y:S02]  /*0bd0*/  IMAD R101, R13, R101, R0 ;  /* 0x000000650d657224 */ /* 0x000fe400078e0200 */
[----:B------:R-:W-:Y:S02]  /*0be0*/  IMAD R6, R5, R26, R6 ;  /* 0x0000001a05067224 */ /* 0x000fe400078e0206 */
[----:B------:R-:W-:-:S03]  /*0bf0*/  IMAD.MOV.U32 R0, RZ, RZ, 0x1 ;  /* 0x00000001ff007424 */ /* 0x000fc600078e00ff */
[----:B------:R-:W-:Y:S02]  /*0c00*/  SEL R100, R6, R101, !P3 ;  /* 0x0000006506647207 */ /* 0x000fe40005800000 */
[----:B------:R-:W-:-:S07]  /*0c10*/  SEL R101, R101, R6, !P3 ;  /* 0x0000000665657207 */ /* 0x000fce0005800000 */
.L_x_4:
[----:B------:R-:W-:-:S08]  /*0c20*/  NOP ;  /* 0x0000000000007918 */ /* 0x000fd00000000000 */
[----:B------:R-:W0:Y:S02]  /*0c30*/  USETMAXREG.TRY_ALLOC.CTAPOOL UP0, 0xe8 ;  /* 0x000000e8000079c8 */ /* 0x000e240008000600 */
[----:B0-----:R-:W-:-:S13]  /*0c40*/  PLOP3.LUT P0, PT, PT, PT, UP0, 0x80, 0x0 ;  /* 0x000000000000781c */ /* 0x001fda0003f0f008 */
[----:B------:R-:W-:Y:S05]  /*0c50*/  @!P0 BRA `(.L_x_4) ;  /* 0xfffffffc00f08947 */ /* 0x000fea000383ffff */
[----:B------:R-:W-:Y:S01]  /*0c60*/  ULDC.64 UR4, c[0x0][0x598] ;  /* 0x0001660000047ab9 */ /* 0x000fe20000000a00 */
[----:B------:R-:W-:Y:S01]  /*0c70*/  ULDC.64 UR40, c[0x0][0x208] ;  /* 0x0000820000287ab9 */ /* 0x000fe20000000a00 */
[----:B------:R-:W-:-:S04]  /*0c80*/  ISETP.NE.U32.AND P0, PT, RZ, UR4, PT ;  /* 0x00000004ff007c0c */ /* 0x000fc8000bf05070 */
[----:B------:R-:W-:-:S13]  /*0c90*/  ISETP.NE.AND.EX P0, PT, RZ, UR5, PT, P0 ;  /* 0x00000005ff007c0c */ /* 0x000fda000bf05300 */
[----:B------:R-:W-:Y:S05]  /*0ca0*/  @!P0 BRA `(.L_x_7) ;  /* 0x00000000001c8947 */ /* 0x000fea0003800000 */
[----:B------:R-:W0:Y:S02]  /*0cb0*/  LDC.64 R6, c[0x0][0x598] ;  /* 0x00016600ff067b82 */ /* 0x000e240000000a00 */
[----:B0-----:R-:W2:Y:S02]  /*0cc0*/  LDG.E.64 R6, desc[UR40][R6.64] ;  /* 0x0000002806067981 */ /* 0x001ea4000c1e1b00 */
[----:B--2---:R-:W-:-:S04]  /*0cd0*/  ISETP.NE.U32.AND P0, PT, R6, RZ, PT ;  /* 0x000000ff0600720c */ /* 0x004fc80003f05070 */
[----:B------:R-:W-:-:S13]  /*0ce0*/  ISETP.NE.AND.EX P0, PT, R7, RZ, PT, P0 ;  /* 0x000000ff0700720c */ /* 0x000fda0003f05300 */
[----:B------:R-:W-:Y:S05]  /*0cf0*/  @!P0 BRA `(.L_x_7) ;  /* 0x0000000000088947 */ /* 0x000fea0003800000 */
[----:B------:R0:W5:Y:S01]  /*0d00*/  LD.E R19, desc[UR40][R6.64] ;  /* 0x0000002806137980 */ /* 0x000162000c101900 */
[----:B------:R-:W-:Y:S05]  /*0d10*/  BRA `(.L_x_8) ;  /* 0x0000000000247947 */ /* 0x000fea0003800000 */
.L_x_7:
[----:B------:R-:W-:Y:S02]  /*0d20*/  ULDC.64 UR4, c[0x0][0x588] ;  /* 0x0001620000047ab9 */ /* 0x000fe40000000a00 */
[----:B------:R-:W-:-:S04]  /*0d30*/  ISETP.NE.U32.AND P0, PT, RZ, UR4, PT ;  /* 0x00000004ff007c0c */ /* 0x000fc8000bf05070 */
[----:B------:R-:W-:-:S13]  /*0d40*/  ISETP.NE.AND.EX P0, PT, RZ, UR5, PT, P0 ;  /* 0x00000005ff007c0c */ /* 0x000fda000bf05300 */
[----:B------:R-:W-:Y:S05]  /*0d50*/  @!P0 BRA `(.L_x_9) ;  /* 0x00000000000c8947 */ /* 0x000fea0003800000 */
[----:B------:R-:W0:Y:S02]  /*0d60*/  LDC.64 R6, c[0x0][0x588] ;  /* 0x00016200ff067b82 */ /* 0x000e240000000a00 */
[----:B0-----:R1:W5:Y:S01]  /*0d70*/  LDG.E R19, desc[UR40][R6.64] ;  /* 0x0000002806137981 */ /* 0x001362000c1e1900 */
[----:B------:R-:W-:Y:S05]  /*0d80*/  BRA `(.L_x_8) ;  /* 0x0000000000087947 */ /* 0x000fea0003800000 */
.L_x_9:
[----:B------:R-:W-:Y:S02]  /*0d90*/  ULDC UR4, c[0x0][0x580] ;  /* 0x0001600000047ab9 */ /* 0x000fe40000000800 */
[----:B------:R-:W-:-:S07]  /*0da0*/  IMAD.U32 R19, RZ, RZ, UR4 ;  /* 0x00000004ff137e24 */ /* 0x000fce000f8e00ff */
.L_x_8:
[----:B------:R-:W-:Y:S02]  /*0db0*/  ULDC.64 UR4, c[0x0][0x5a0] ;  /* 0x0001680000047ab9 */ /* 0x000fe40000000a00 */
[----:B------:R-:W-:-:S04]  /*0dc0*/  ISETP.NE.U32.AND P0, PT, RZ, UR4, PT ;  /* 0x00000004ff007c0c */ /* 0x000fc8000bf05070 */
[----:B------:R-:W-:-:S13]  /*0dd0*/  ISETP.NE.AND.EX P0, PT, RZ, UR5, PT, P0 ;  /* 0x00000005ff007c0c */ /* 0x000fda000bf05300 */
[----:B------:R-:W-:Y:S05]  /*0de0*/  @!P0 BRA `(.L_x_10) ;  /* 0x00000000001c8947 */ /* 0x000fea0003800000 */
[----:B01----:R-:W0:Y:S02]  /*0df0*/  LDC.64 R6, c[0x0][0x5a0] ;  /* 0x00016800ff067b82 */ /* 0x003e240000000a00 */
[----:B0-----:R-:W2:Y:S02]  /*0e00*/  LDG.E.64 R6, desc[UR40][R6.64] ;  /* 0x0000002806067981 */ /* 0x001ea4000c1e1b00 */
[----:B--2---:R-:W-:-:S04]  /*0e10*/  ISETP.NE.U32.AND P0, PT, R6, RZ, PT ;  /* 0x000000ff0600720c */ /* 0x004fc80003f05070 */
[----:B------:R-:W-:-:S13]  /*0e20*/  ISETP.NE.AND.EX P0, PT, R7, RZ, PT, P0 ;  /* 0x000000ff0700720c */ /* 0x000fda0003f05300 */
[----:B------:R-:W-:Y:S05]  /*0e30*/  @!P0 BRA `(.L_x_10) ;  /* 0x0000000000088947 */ /* 0x000fea0003800000 */
[----:B------:R0:W5:Y:S01]  /*0e40*/  LD.E R88, desc[UR40][R6.64] ;  /* 0x0000002806587980 */ /* 0x000162000c101900 */
[----:B------:R-:W-:Y:S05]  /*0e50*/  BRA `(.L_x_11) ;  /* 0x0000000000247947 */ /* 0x000fea0003800000 */
.L_x_10:
[----:B------:R-:W-:Y:S02]  /*0e60*/  ULDC.64 UR4, c[0x0][0x590] ;  /* 0x0001640000047ab9 */ /* 0x000fe40000000a00 */
[----:B------:R-:W-:-:S04]  /*0e70*/  ISETP.NE.U32.AND P0, PT, RZ, UR4, PT ;  /* 0x00000004ff007c0c */ /* 0x000fc8000bf05070 */
[----:B------:R-:W-:-:S13]  /*0e80*/  ISETP.NE.AND.EX P0, PT, RZ, UR5, PT, P0 ;  /* 0x00000005ff007c0c */ /* 0x000fda000bf05300 */
[----:B------:R-:W-:Y:S05]  /*0e90*/  @!P0 BRA `(.L_x_12) ;  /* 0x00000000000c8947 */ /* 0x000fea0003800000 */
[----:B------:R-:W2:Y:S02]  /*0ea0*/  LDC.64 R88, c[0x0][0x590] ;  /* 0x00016400ff587b82 */ /* 0x000ea40000000a00 */
[----:B--2---:R2:W5:Y:S01]  /*0eb0*/  LDG.E R88, desc[UR40][R88.64] ;  /* 0x0000002858587981 */ /* 0x004562000c1e1900 */
[----:B------:R-:W-:Y:S05]  /*0ec0*/  BRA `(.L_x_11) ;  /* 0x0000000000087947 */ /* 0x000fea0003800000 */
.L_x_12:
[----:B------:R-:W-:Y:S02]  /*0ed0*/  ULDC UR4, c[0x0][0x584] ;  /* 0x0001610000047ab9 */ /* 0x000fe40000000800 */
[----:B------:R-:W-:-:S07]  /*0ee0*/  IMAD.U32 R88, RZ, RZ, UR4 ;  /* 0x00000004ff587e24 */ /* 0x000fce000f8e00ff */
.L_x_11:
[----:B------:R-:W-:-:S13]  /*0ef0*/  LOP3.LUT P0, RZ, R0, 0xff, RZ, 0xc0, !PT ;  /* 0x000000ff00ff7812 */ /* 0x000fda000780c0ff */
[----:B------:R-:W-:Y:S05]  /*0f00*/  @!P0 EXIT ;  /* 0x000000000000894d */ /* 0x000fea0003800000 */
[----:B------:R-:W3:Y:S01]  /*0f10*/  LDC R90, c[0x0][0x658] ;  /* 0x00019600ff5a7b82 */ /* 0x000ee20000000800 */
[----:B------:R-:W-:Y:S01]  /*0f20*/  ULDC.64 UR6, c[0x0][0x288] ;  /* 0x0000a20000067ab9 */ /* 0x000fe20000000a00 */
[----:B------:R-:W-:Y:S01]  /*0f30*/  LOP3.LUT R14, R14, 0x1, RZ, 0xc0, !PT ;  /* 0x000000010e0e7812 */ /* 0x000fe200078ec0ff */
[----:B------:R-:W-:Y:S01]  /*0f40*/  UIADD3 UR4, UR7, 0x7f, URZ ;  /* 0x0000007f07047890 */ /* 0x000fe2000fffe03f */
[----:B------:R-:W-:Y:S01]  /*0f50*/  SHF.R.U32.HI R0, RZ, 0x2, R3 ;  /* 0x00000002ff007819 */ /* 0x000fe20000011603 */
[----:B01----:R-:W-:Y:S01]  /*0f60*/  IMAD.MOV.U32 R7, RZ, RZ, -0x1 ;  /* 0xffffffffff077424 */ /* 0x003fe200078e00ff */
[----:B------:R-:W-:Y:S01]  /*0f70*/  SHF.R.U32.HI R4, RZ, 0x1, R4 ;  /* 0x00000001ff047819 */ /* 0x000fe20000011604 */
[----:B------:R-:W-:Y:S01]  /*0f80*/  USHF.R.S32.HI UR5, URZ, 0x1f, UR4 ;  /* 0x0000001f3f057899 */ /* 0x000fe20008011404 */
[----:B------:R-:W0:Y:S01]  /*0f90*/  LDC.64 R92, c[0x0][0x5c8] ;  /* 0x00017200ff5c7b82 */ /* 0x000e220000000a00 */
[----:B------:R-:W-:Y:S01]  /*0fa0*/  IMAD.SHL.U32 R5, R14, 0x40, RZ ;  /* 0x000000400e057824 */ /* 0x000fe200078e00ff */
[----:B------:R-:W-:Y:S01]  /*0fb0*/  LOP3.LUT R0, R0, 0x7, RZ, 0xc0, !PT ;  /* 0x0000000700007812 */ /* 0x000fe200078ec0ff */
[----:B------:R-:W-:Y:S01]  /*0fc0*/  ULEA.HI UR5, UR5, UR4, URZ, 0x7 ;  /* 0x0000000405057291 */ /* 0x000fe2000f8f383f */
[----:B------:R-:W-:Y:S01]  /*0fd0*/  LOP3.LUT R23, R4, 0x30, RZ, 0xc0, !PT ;  /* 0x0000003004177812 */ /* 0x000fe200078ec0ff */
[----:B------:R-:W-:Y:S01]  /*0fe0*/  IMAD.MOV.U32 R9, RZ, RZ, 0x1 ;  /* 0x00000001ff097424 */ /* 0x000fe200078e00ff */
[--C-:B------:R-:W-:Y:S01]  /*0ff0*/  LOP3.LUT R22, R5, 0x40, R0.reuse, 0xe2, !PT ;  /* 0x0000004005167812 */ /* 0x100fe200078ee200 */
[----:B------:R-:W-:Y:S01]  /*1000*/  USHF.R.S32.HI UR43, URZ, 0x7, UR5 ;  /* 0x000000073f2b7899 */ /* 0x000fe20008011405 */
[----:B------:R-:W1:Y:S01]  /*1010*/  LDC R95, c[0x0][0x600] ;  /* 0x00018000ff5f7b82 */ /* 0x000e620000000800 */
[-C--:B------:R-:W-:Y:S01]  /*1020*/  IADD3 R5, RZ, -R23.reuse, -R0 ;  /* 0x80000017ff057210 */ /* 0x080fe20007ffe800 */
[----:B------:R-:W-:Y:S01]  /*1030*/  IMAD.U32 R6, RZ, RZ, UR6 ;  /* 0x00000006ff067e24 */ /* 0x000fe2000f8e00ff */
[C---:B--2---:R-:W-:Y:S01]  /*1040*/  LOP3.LUT R89, R3.reuse, 0x3, RZ, 0xc0, !PT ;  /* 0x0000000303597812 */ /* 0x044fe200078ec0ff */
[----:B------:R-:W-:Y:S01]  /*1050*/  UISETP.LT.AND UP0, UPT, UR43, 0x1, UPT ;  /* 0x000000012b00788c */ /* 0x000fe2000bf01270 */
[----:B------:R-:W-:Y:S01]  /*1060*/  LOP3.LUT R94, R3, 0x80, RZ, 0xc0, !PT ;  /* 0x00000080035e7812 */ /* 0x000fe200078ec0ff */
[----:B------:R-:W-:Y:S01]  /*1070*/  IMAD R5, R14, -0x40, R5 ;  /* 0xffffffc00e057824 */ /* 0x000fe200078e0205 */
[----:B------:R-:W-:Y:S01]  /*1080*/  ULDC UR4, c[0x0][0x284] ;  /* 0x0000a10000047ab9 */ /* 0x000fe20000000800 */
[-C--:B---3--:R-:W-:Y:S01]  /*1090*/  SHF.L.U32 R7, R7, R90.reuse, RZ ;  /* 0x0000005a07077219 */ /* 0x088fe200000006ff */
[----:B------:R-:W-:Y:S01]  /*10a0*/  USEL UR44, UR43, 0x1, UP0 ;  /* 0x000000012b2c7887 */ /* 0x000fe20008000000 */
[----:B------:R-:W-:Y:S01]  /*10b0*/  LOP3.LUT R22, R22, R23, RZ, 0xfc, !PT ;  /* 0x0000001716167212 */ /* 0x000fe200078efcff */
[----:B------:R-:W-:Y:S01]  /*10c0*/  IMAD R89, R89, -0x2, R6 ;  /* 0xfffffffe59597824 */ /* 0x000fe200078e0206 */
[----:B------:R-:W-:Y:S01]  /*10d0*/  SHF.L.U32 R90, R9, R90, RZ ;  /* 0x0000005a095a7219 */ /* 0x000fe200000006ff */
[----:B------:R-:W-:Y:S01]  /*10e0*/  VIADD R97, R5, UR4 ;  /* 0x0000000405617c36 */ /* 0x000fe20008000000 */
[----:B------:R-:W-:Y:S01]  /*10f0*/  LOP3.LUT R98, R18, 0x1, RZ, 0xfc, !PT ;  /* 0x0000000112627812 */ /* 0x000fe200078efcff */
[----:B------:R-:W-:Y:S01]  /*1100*/  IMAD.MOV.U32 R23, RZ, RZ, RZ ;  /* 0x000000ffff177224 */ /* 0x000fe200078e00ff */
[C---:B0-----:R-:W-:Y:S01]  /*1110*/  SHF.L.U64.HI R91, R92.reuse, 0x3, R93 ;  /* 0x000000035c5b7819 */ /* 0x041fe2000001025d */
[----:B------:R-:W-:Y:S01]  /*1120*/  IMAD.SHL.U32 R92, R92, 0x8, RZ ;  /* 0x000000085c5c7824 */ /* 0x000fe200078e00ff */
[----:B------:R-:W-:Y:S01]  /*1130*/  SHF.R.U32.HI R94, RZ, 0x7, R94 ;  /* 0x00000007ff5e7819 */ /* 0x000fe2000001165e */
[----:B------:R-:W-:Y:S01]  /*1140*/  IMAD.SHL.U32 R93, R3, 0x2, RZ ;  /* 0x00000002035d7824 */ /* 0x000fe200078e00ff */
[----:B------:R-:W-:Y:S01]  /*1150*/  LOP3.LUT R96, RZ, R7, RZ, 0x33, !PT ;  /* 0x00000007ff607212 */ /* 0x000fe200078e33ff */
[----:B------:R-:W-:Y:S01]  /*1160*/  UIADD3 UR44, UR43, -UR44, URZ ;  /* 0x8000002c2b2c7290 */ /* 0x000fe2000fffe03f */
[----:B------:R-:W-:Y:S01]  /*1170*/  UMOV UR36, URZ ;  /* 0x0000003f00247c82 */ /* 0x000fe20008000000 */
[----:B-1----:R-:W-:Y:S01]  /*1180*/  VIADD R95, R95, 0xffffffff ;  /* 0xffffffff5f5f7836 */ /* 0x002fe20000000000 */
[----:B------:R-:W-:-:S09]  /*1190*/  UMOV UR42, URZ ;  /* 0x0000003f002a7c82 */ /* 0x000fd20008000000 */
.L_x_158:
[----:B0-----:R-:W0:Y:S01]  /*11a0*/  SHFL.IDX PT, R0, R94, RZ, 0x1f ;  /* 0x00001fff5e007589 */ /* 0x001e2200000e0000 */
[----:B-1----:R-:W1:Y:S01]  /*11b0*/  S2UR UR7, SR_CgaCtaId ;  /* 0x00000000000779c3 */ /* 0x002e620000008800 */
[----:B------:R-:W-:Y:S01]  /*11c0*/  UMOV UR6, 0x400 ;  /* 0x0000040000067882 */ /* 0x000fe20000000000 */
[----:B0-----:R-:W-:Y:S01]  /*11d0*/  R2UR UR4, R0 ;  /* 0x00000000000472ca */ /* 0x001fe200000e0000 */
[----:B-1----:R-:W-:-:S12]  /*11e0*/  ULEA UR46, UR7, UR6, 0x18 ;  /* 0x00000006072e7291 */ /* 0x002fd8000f8ec03f */
[----:B------:R-:W-:-:S04]  /*11f0*/  ULEA.HI UR5, UR4, UR4, URZ, 0x1 ;  /* 0x0000000404057291 */ /* 0x000fc8000f8f083f */
[----:B------:R-:W-:-:S04]  /*1200*/  ULOP3.LUT UR5, UR5, 0x7fffe, URZ, 0xc0, !UPT ;  /* 0x0007fffe05057892 */ /* 0x000fc8000f8ec03f */
[----:B------:R-:W-:-:S03]  /*1210*/  UIADD3 UR5, UR4, -UR5, URZ ;  /* 0x8000000504057290 */ /* 0x000fc6000fffe03f */
[----:B------:R-:W-:Y:S01]  /*1220*/  ULDC UR4, c[0x0][0x28c] ;  /* 0x0000a30000047ab9 */ /* 0x000fe20000000800 */
[----:B------:R-:W-:Y:S01]  /*1230*/  ULEA UR5, UR5, UR46, 0xd ;  /* 0x0000002e05057291 */ /* 0x000fe2000f8e683f */
[----:B------:R-:W-:-:S03]  /*1240*/  ISETP.LT.AND P0, PT, RZ, UR4, PT ;  /* 0x00000004ff007c0c */ /* 0x000fc6000bf01270 */
[----:B------:R-:W-:-:S04]  /*1250*/  UIADD3 UR5, UR5, 0x100, URZ ;  /* 0x0000010005057890 */ /* 0x000fc8000fffe03f */
[----:B------:R-:W-:-:S04]  /*1260*/  USHF.R.U32.HI UR5, URZ, 0x4, UR5 ;  /* 0x000000043f057899 */ /* 0x000fc80008011605 */
[----:B------:R-:W-:-:S04]  /*1270*/  ULOP3.LUT UR5, UR5, 0x3fff, URZ, 0xc0, !UPT ;  /* 0x00003fff05057892 */ /* 0x000fc8000f8ec03f */
[----:B------:R-:W-:Y:S01]  /*1280*/  ULOP3.LUT UR45, UR5, 0x10000, URZ, 0xfc, !UPT ;  /* 0x00010000052d7892 */ /* 0x000fe2000f8efc3f */
[----:B---345:R-:W-:Y:S11]  /*1290*/  @P0 BRA `(.L_x_13) ;  /* 0x0000000000400947 */ /* 0x038ff60003800000 */
[----:B------:R-:W-:Y:S01]  /*12a0*/  MOV R0, 0x0 ;  /* 0x0000000000007802 */ /* 0x000fe20000000f00 */
[----:B------:R-:W-:Y:S01]  /*12b0*/  ULDC.64 UR4, c[0x4][0x68] ;  /* 0x01001a0000047ab9 */ /* 0x000fe20000000a00 */
[----:B------:R-:W-:Y:S01]  /*12c0*/  ULDC.64 UR6, c[0x4][0x8] ;  /* 0x0100020000067ab9 */ /* 0x000fe20000000a00 */
[----:B------:R-:W-:Y:S01]  /*12d0*/  IMAD.U32 R4, RZ, RZ, UR4 ;  /* 0x00000004ff047e24 */ /* 0x000fe2000f8e00ff */
[----:B------:R0:W1:Y:S01]  /*12e0*/  LDC.64 R14, c[0x4][R0] ;  /* 0x01000000000e7b82 */ /* 0x0000620000000a00 */
[----:B------:R-:W-:Y:S01]  /*12f0*/  IMAD.U32 R5, RZ, RZ, UR5 ;  /* 0x00000005ff057e24 */ /* 0x000fe2000f8e00ff */
[----:B------:R-:W-:Y:S01]  /*1300*/  ULDC.64 UR4, c[0x4][0x70] ;  /* 0x01001c0000047ab9 */ /* 0x000fe20000000a00 */
[----:B------:R-:W-:Y:S02]  /*1310*/  IMAD.U32 R10, RZ, RZ, UR6 ;  /* 0x00000006ff0a7e24 */ /* 0x000fe4000f8e00ff */
[----:B------:R-:W-:Y:S02]  /*1320*/  IMAD.U32 R6, RZ, RZ, UR4 ;  /* 0x00000004ff067e24 */ /* 0x000fe4000f8e00ff */
[----:B------:R-:W-:-:S02]  /*1330*/  IMAD.U32 R7, RZ, RZ, UR5 ;  /* 0x00000005ff077e24 */ /* 0x000fc4000f8e00ff */
[----:B------:R-:W-:Y:S02]  /*1340*/  IMAD.U32 R11, RZ, RZ, UR7 ;  /* 0x00000007ff0b7e24 */ /* 0x000fe4000f8e00ff */
[----:B------:R-:W-:Y:S02]  /*1350*/  IMAD.MOV.U32 R8, RZ, RZ, 0x1e1 ;  /* 0x000001e1ff087424 */ /* 0x000fe400078e00ff */
[----:B------:R-:W-:Y:S02]  /*1360*/  IMAD.MOV.U32 R12, RZ, RZ, 0x1 ;  /* 0x00000001ff0c7424 */ /* 0x000fe400078e00ff */
[----:B0-----:R-:W-:-:S07]  /*1370*/  IMAD.MOV.U32 R13, RZ, RZ, RZ ;  /* 0x000000ffff0d7224 */ /* 0x001fce00078e00ff */
[----:B------:R-:W-:-:S07]  /*1380*/  LEPC R20, `(.L_x_13) ;  /* 0x000000001014794e */ /* 0x000fce0000000000 */
[----:B-1---5:R-:W-:Y:S05]  /*1390*/  CALL.ABS.NOINC R14 ;  /* 0x000000000e007343 */ /* 0x022fea0003c00000 */
.L_x_13:
[----:B------:R-:W-:-:S13]  /*13a0*/  ISETP.NE.AND P0, PT, R98, 0x3, PT ;  /* 0x000000036200780c */ /* 0x000fda0003f05270 */
[----:B------:R-:W-:Y:S05]  /*13b0*/  @!P0 BRA `(.L_x_14) ;  /* 0x0000000000048947 */ /* 0x000fea0003800000 */
[----:B------:R-:W-:Y:S01]  /*13c0*/  BPT.TRAP 0x1 ;  /* 0x000000040000795c */ /* 0x000fe20000300000 */
.L_x_14:
[----:B------:R-:W-:Y:S02]  /*13d0*/  IMAD.U32 R3, RZ, RZ, UR42 ;  /* 0x0000002aff037e24 */ /* 0x000fe4000f8e00ff */
[----:B------:R-:W-:-:S03]  /*13e0*/  IMAD.U32 R0, RZ, RZ, UR36 ;  /* 0x00000024ff007e24 */ /* 0x000fc6000f8e00ff */
[----:B------:R-:W-:Y:S02]  /*13f0*/  LEA R3, R3, UR46, 0x3 ;  /* 0x0000002e03037c11 */ /* 0x000fe4000f8e18ff */
[----:B------:R-:W-:-:S04]  /*1400*/  SHF.L.U32 R0, R0, 0x1f, RZ ;  /* 0x0000001f00007819 */ /* 0x000fc800000006ff */
[----:B------:R0:W1:Y:S01]  /*1410*/  SYNCS.PHASECHK.TRANS64.TRYWAIT P1, [R3+URZ], R0 ;  /* 0x00000000030075a7 */ /* 0x000062000802017f */
[----:B------:R-:W-:Y:S05]  /*1420*/  @!P0 BRA `(.L_x_15) ;  /* 0x0000000000048947 */ /* 0x000fea0003800000 */
[----:B------:R-:W-:Y:S01]  /*1430*/  BPT.TRAP 0x1 ;  /* 0x000000040000795c */ /* 0x000fe20000300000 */
.L_x_15:
[----:B------:R-:W-:-:S05]  /*1440*/  IMAD.U32 R4, RZ, RZ, UR44 ;  /* 0x0000002cff047e24 */ /* 0x000fca000f8e00ff */
[----:B------:R-:W-:Y:S01]  /*1450*/  ISETP.GE.AND P2, PT, R4, 0x1, PT ;  /* 0x000000010400780c */ /* 0x000fe20003f46270 */
[----:B-1----:R-:W-:-:S12]  /*1460*/  @P1 BRA `(.L_x_16) ;  /* 0x0000000000081947 */ /* 0x002fd80003800000 */
[----:B------:R-:W1:Y:S02]  /*1470*/  SYNCS.PHASECHK.TRANS64.TRYWAIT P1, [R3+URZ], R0 ;  /* 0x00000000030075a7 */ /* 0x000e64000802017f */
[----:B-1----:R-:W-:Y:S05]  /*1480*/  @!P1 BRA `(.L_x_17) ;  /* 0x0000007000809947 */ /* 0x002fea0003800000 */
.L_x_16:
[----:B------:R-:W-:Y:S05]  /*1490*/  WARPSYNC.ALL ;  /* 0x0000000000007948 */ /* 0x000fea0003800000 */
[----:B------:R-:W-:Y:S01]  /*14a0*/  UIADD3 UR4, UR46, 0x30100, URZ ;  /* 0x000301002e047890 */ /* 0x000fe2000fffe03f */
[----:B------:R-:W-:Y:S01]  /*14b0*/  WARPGROUP.ARRIVE ;  /* 0x00000000000079c5 */ /* 0x000fe20000000000 */
[----:B------:R-:W-:Y:S02]  /*14c0*/  ULEA UR6, UR42, UR45, 0xc ;  /* 0x0000002d2a067291 */ /* 0x000fe4000f8e603f */
[----:B------:R-:W-:Y:S01]  /*14d0*/  USHF.R.U32.HI UR4, URZ, 0x4, UR4 ;  /* 0x000000043f047899 */ /* 0x000fe20008011604 */
[----:B------:R-:W-:Y:S01]  /*14e0*/  UMOV UR13, 0x40000040 ;  /* 0x40000040000d7882 */ /* 0x000fe20000000000 */
[----:B------:R-:W-:-:S02]  /*14f0*/  UMOV UR15, 0x40000040 ;  /* 0x40000040000f7882 */ /* 0x000fc40000000000 */
[----:B------:R-:W-:Y:S01]  /*1500*/  ULOP3.LUT UR4, UR4, 0x3fff, URZ, 0xc0, !UPT ;  /* 0x00003fff04047892 */ /* 0x000fe2000f8ec03f */
[----:B------:R-:W-:Y:S01]  /*1510*/  UMOV UR12, UR6 ;  /* 0x00000006000c7c82 */ /* 0x000fe20008000000 */
[----:B------:R-:W-:Y:S02]  /*1520*/  UMOV UR5, 0x40000040 ;  /* 0x4000004000057882 */ /* 0x000fe40000000000 */
[----:B------:R-:W-:Y:S01]  /*1530*/  ULOP3.LUT UR8, UR4, 0x10000, URZ, 0xfc, !UPT ;  /* 0x0001000004087892 */ /* 0x000fe2000f8efc3f */
[----:B------:R-:W-:-:S03]  /*1540*/  UMOV UR7, 0x40000040 ;  /* 0x4000004000077882 */ /* 0x000fc60000000000 */
[----:B------:R-:W-:-:S04]  /*1550*/  ULEA UR4, UR42, UR8, 0xc ;  /* 0x000000082a047291 */ /* 0x000fc8000f8e603f */
[----:B------:R-:W-:-:S03]  /*1560*/  UIADD3 UR9, UR4, 0xc06, URZ ;  /* 0x00000c0604097890 */ /* 0x000fc6000fffe03f */
[----:B------:R-:W-:Y:S02]  /*1570*/  UMOV UR14, UR4 ;  /* 0x00000004000e7c82 */ /* 0x000fe40008000000 */
[----:B------:R-:W-:Y:S01]  /*1580*/  HGMMA.64x128x8.F32.TF32 R24, gdesc[UR12], RZ, !UPT, gsb0 ;  /* 0x05e000000c1879f0 */ /* 0x000fe2000c0028ff */
[----:B------:R-:W-:Y:S02]  /*1590*/  UIADD3 UR12, UR6, 0x2, URZ ;  /* 0x00000002060c7890 */ /* 0x000fe4000fffe03f */
[----:B------:R-:W-:Y:S01]  /*15a0*/  UIADD3 UR14, UR4, 0x2, URZ ;  /* 0x00000002040e7890 */ /* 0x000fe2000fffe03f */
[----:B------:R-:W-:Y:S01]  /*15b0*/  UMOV UR13, 0x40000040 ;  /* 0x40000040000d7882 */ /* 0x000fe20000000000 */
[----:B------:R-:W-:Y:S01]  /*15c0*/  UMOV UR15, 0x40000040 ;  /* 0x40000040000f7882 */ /* 0x000fe20000000000 */
[----:B------:R-:W-:Y:S02]  /*15d0*/  WARPGROUP.DEPBAR.LE gsb0, 0x0 ;  /* 0x00008000000079c5 */ /* 0x000fe40000010000 */
[----:B------:R-:W-:-:S06]  /*15e0*/  WARPGROUP.ARRIVE ;  /* 0x00000000000079c5 */ /* 0x000fcc0000000000 */
[----:B------:R-:W-:Y:S01]  /*15f0*/  HGMMA.64x128x8.F32.TF32 R24, gdesc[UR12], R24, gsb0 ;  /* 0x05e000000c1879f0 */ /* 0x000fe20008002818 */
        /* <DEDUP_REMOVED lines=88> */
[----:B------:R-:W-:-:S07]  /*1b80*/  UIADD3 UR6, UR6, 0xc06, URZ ;  /* 0x00000c0606067890 */ /* 0x000fce000fffe03f */
[----:B------:R-:W-:Y:S01]  /*1b90*/  UMOV UR4, UR6 ;  /* 0x0000000600047c82 */ /* 0x000fe20008000000 */
[----:B------:R-:W-:Y:S01]  /*1ba0*/  UMOV UR6, UR9 ;  /* 0x0000000900067c82 */ /* 0x000fe20008000000 */
[----:B------:R-:W-:Y:S02]  /*1bb0*/  WARPGROUP.DEPBAR.LE gsb0, 0x0 ;  /* 0x00008000000079c5 */ /* 0x000fe40000010000 */
[----:B------:R-:W-:-:S06]  /*1bc0*/  WARPGROUP.ARRIVE ;  /* 0x00000000000079c5 */ /* 0x000fcc0000000000 */
[----:B------:R-:W-:Y:S03]  /*1bd0*/  HGMMA.64x128x8.F32.TF32 R24, gdesc[UR12], R24, gsb0 ;  /* 0x05e000000c1879f0 */ /* 0x000fe60008002818 */
[----:B------:R-:W-:Y:S02]  /*1be0*/  WARPGROUP.DEPBAR.LE gsb0, 0x0 ;  /* 0x00008000000079c5 */ /* 0x000fe40000010000 */
[----:B------:R-:W-:-:S07]  /*1bf0*/  WARPGROUP.ARRIVE ;  /* 0x00000000000079c5 */ /* 0x000fce0000000000 */
[----:B------:R-:W-:Y:S03]  /*1c00*/  HGMMA.64x128x8.F32.TF32 R24, gdesc[UR4], R24, gsb0 ;  /* 0x05e00000041879f0 */ /* 0x000fe60008002818 */
[----:B------:R-:W-:Y:S02]  /*1c10*/  WARPGROUP.DEPBAR.LE gsb0, 0x0 ;  /* 0x00008000000079c5 */ /* 0x000fe40000010000 */
[----:B------:R-:W-:Y:S05]  /*1c20*/  @!P2 BRA `(.L_x_18) ;  /* 0x00000008006ca947 */ /* 0x000fea0003800000 */
[----:B------:R-:W-:Y:S01]  /*1c30*/  UIADD3 UR13, UR42, 0x1, URZ ;  /* 0x000000012a0d7890 */ /* 0x000fe2000fffe03f */
[----:B01----:R-:W-:Y:S01]  /*1c40*/  IMAD.U32 R0, RZ, RZ, UR44 ;  /* 0x0000002cff007e24 */ /* 0x003fe2000f8e00ff */
[----:B------:R-:W-:Y:S02]  /*1c50*/  UMOV UR9, UR42 ;  /* 0x0000002a00097c82 */ /* 0x000fe40008000000 */
[----:B------:R-:W-:-:S04]  /*1c60*/  UISETP.NE.AND UP0, UPT, UR13, 0x3, UPT ;  /* 0x000000030d00788c */ /* 0x000fc8000bf05270 */
[----:B------:R-:W-:Y:S02]  /*1c70*/  USEL UR4, URZ, 0x1, UP0 ;  /* 0x000000013f047887 */ /* 0x000fe40008000000 */
[----:B------:R-:W-:Y:S02]  /*1c80*/  USEL UR13, UR13, URZ, UP0 ;  /* 0x0000003f0d0d7287 */ /* 0x000fe40008000000 */
[----:B------:R-:W-:-:S06]  /*1c90*/  ULOP3.LUT UR4, UR36, UR4, URZ, 0x3c, !UPT ;  /* 0x0000000424047292 */ /* 0x000fcc000f8e3c3f */
[----:B------:R-:W-:-:S07]  /*1ca0*/  IMAD.U32 R5, RZ, RZ, UR4 ;  /* 0x00000004ff057e24 */ /* 0x000fce000f8e00ff */
.L_x_25:
[----:B01----:R-:W-:Y:S05]  /*1cb0*/  @!P0 BRA `(.L_x_19) ;  /* 0x0000000000048947 */ /* 0x003fea0003800000 */
[----:B------:R-:W-:Y:S01]  /*1cc0*/  BPT.TRAP 0x1 ;  /* 0x000000040000795c */ /* 0x000fe20000300000 */
.L_x_19:
[----:B------:R-:W0:Y:S01]  /*1cd0*/  S2UR UR4, SR_CgaCtaId ;  /* 0x00000000000479c3 */ /* 0x000e220000008800 */
[----:B------:R-:W-:Y:S01]  /*1ce0*/  UMOV UR10, 0x400 ;  /* 0x00000400000a7882 */ /* 0x000fe20000000000 */
[----:B------:R-:W-:Y:S01]  /*1cf0*/  SHF.L.U32 R3, R5, 0x1f, RZ ;  /* 0x0000001f05037819 */ /* 0x000fe200000006ff */
[----:B0-----:R-:W-:-:S04]  /*1d00*/  ULEA UR10, UR4, UR10, 0x18 ;  /* 0x0000000a040a7291 */ /* 0x001fc8000f8ec03f */
[----:B------:R-:W-:-:S09]  /*1d10*/  ULEA UR4, UR13, UR10, 0x3 ;  /* 0x0000000a0d047291 */ /* 0x000fd2000f8e183f */
[----:B------:R0:W1:Y:S01]  /*1d20*/  SYNCS.PHASECHK.TRANS64.TRYWAIT P1, [UR4], R3 ;  /* 0x00000003ff0075a7 */ /* 0x0000620008020144 */
[----:B------:R-:W-:Y:S05]  /*1d30*/  @!P0 BRA `(.L_x_20) ;  /* 0x0000000000048947 */ /* 0x000fea0003800000 */
[----:B------:R-:W-:Y:S01]  /*1d40*/  BPT.TRAP 0x1 ;  /* 0x000000040000795c */ /* 0x000fe20000300000 */
.L_x_20:
[----:B-1----:R-:W-:Y:S05]  /*1d50*/  @P1 BRA `(.L_x_21) ;  /* 0x0000000000081947 */ /* 0x002fea0003800000 */
[----:B------:R-:W1:Y:S02]  /*1d60*/  SYNCS.PHASECHK.TRANS64.TRYWAIT P1, [UR4], R3 ;  /* 0x00000003ff0075a7 */ /* 0x000e640008020144 */
[----:B-1----:R-:W-:Y:S05]  /*1d70*/  @!P1 BRA `(.L_x_22) ;  /* 0x0000006800589947 */ /* 0x002fea0003800000 */
.L_x_21:
[----:B------:R-:W-:Y:S01]  /*1d80*/  ULEA UR12, UR13, UR8, 0xc ;  /* 0x000000080d0c7291 */ /* 0x000fe2000f8e603f */
[----:B------:R-:W-:Y:S01]  /*1d90*/  WARPGROUP.ARRIVE ;  /* 0x00000000000079c5 */ /* 0x000fe20000000000 */
[----:B------:R-:W-:Y:S01]  /*1da0*/  ULEA UR11, UR13, UR45, 0xc ;  /* 0x0000002d0d0b7291 */ /* 0x000fe2000f8e603f */
[----:B------:R-:W-:Y:S01]  /*1db0*/  UMOV UR7, 0x40000040 ;  /* 0x4000004000077882 */ /* 0x000fe20000000000 */
[----:B------:R-:W-:-:S03]  /*1dc0*/  UMOV UR5, 0x40000040 ;  /* 0x4000004000057882 */ /* 0x000fc60000000000 */
[----:B------:R-:W-:Y:S02]  /*1dd0*/  UMOV UR6, UR12 ;  /* 0x0000000c00067c82 */ /* 0x000fe40008000000 */
[----:B------:R-:W-:Y:S02]  /*1de0*/  UMOV UR4, UR11 ;  /* 0x0000000b00047c82 */ /* 0x000fe40008000000 */
[----:B------:R-:W-:Y:S01]  /*1df0*/  HGMMA.64x128x8.F32.TF32 R24, gdesc[UR4], R24, gsb0 ;  /* 0x05e00000041879f0 */ /* 0x000fe20008002818 */
[----:B------:R-:W-:Y:S02]  /*1e00*/  UIADD3 UR6, UR12, 0x2, URZ ;  /* 0x000000020c067890 */ /* 0x000fe4000fffe03f */
[----:B------:R-:W-:Y:S01]  /*1e10*/  UIADD3 UR4, UR11, 0x2, URZ ;  /* 0x000000020b047890 */ /* 0x000fe2000fffe03f */
[----:B------:R-:W-:Y:S01]  /*1e20*/  UMOV UR7, 0x40000040 ;  /* 0x4000004000077882 */ /* 0x000fe20000000000 */
[----:B------:R-:W-:Y:S01]  /*1e30*/  UMOV UR5, 0x40000040 ;  /* 0x4000004000057882 */ /* 0x000fe20000000000 */
[----:B------:R-:W-:-:S02]  /*1e40*/  WARPGROUP.DEPBAR.LE gsb0, 0x0 ;  /* 0x00008000000079c5 */ /* 0x000fc40000010000 */
        /* <DEDUP_REMOVED lines=99> */
[----:B------:R-:W-:Y:S03]  /*2480*/  HGMMA.64x128x8.F32.TF32 R24, gdesc[UR4], R24, gsb0 ;  /* 0x05e00000041879f0 */ /* 0x000fe60008002818 */
[----:B------:R-:W-:Y:S02]  /*2490*/  WARPGROUP.DEPBAR.LE gsb0, 0x0 ;  /* 0x00008000000079c5 */ /* 0x000fe40000010000 */
[----:B------:R-:W-:Y:S05]  /*24a0*/  @!P0 BRA `(.L_x_23) ;  /* 0x0000000000048947 */ /* 0x000fea0003800000 */
[----:B------:R-:W-:Y:S01]  /*24b0*/  BPT.TRAP 0x1 ;  /* 0x000000040000795c */ /* 0x000fe20000300000 */
.L_x_23:
[----:B------:R-:W-:Y:S01]  /*24c0*/  ULEA UR10, UR9, UR10, 0x3 ;  /* 0x0000000a090a7291 */ /* 0x000fe2000f8e183f */
[----:B------:R-:W-:-:S03]  /*24d0*/  ISETP.GT.U32.AND P1, PT, R18, 0x1, PT ;  /* 0x000000011200780c */ /* 0x000fc60003f24070 */
[----:B------:R-:W-:-:S04]  /*24e0*/  UIADD3 UR10, UR10, 0x18, URZ ;  /* 0x000000180a0a7890 */ /* 0x000fc8000fffe03f */
[----:B------:R-:W-:-:S09]  /*24f0*/  UPRMT UR10, URZ, 0x654, UR10 ;  /* 0x000006543f0a7896 */ /* 0x000fd2000800000a */
[----:B------:R-:W-:Y:S01]  /*2500*/  SYNCS.ARRIVE.TRANS64.RED.A1T0 RZ, [UR10], RZ ;  /* 0x000000ffffff79a7 */ /* 0x000fe2000810040a */
[----:B------:R-:W-:Y:S05]  /*2510*/  @P1 BRA `(.L_x_24) ;  /* 0x0000000000041947 */ /* 0x000fea0003800000 */
[----:B------:R-:W-:Y:S01]  /*2520*/  BPT.TRAP 0x1 ;  /* 0x000000040000795c */ /* 0x000fe20000300000 */
.L_x_24:
[----:B------:R-:W-:Y:S01]  /*2530*/  UIADD3 UR13, UR13, 0x1, URZ ;  /* 0x000000010d0d7890 */ /* 0x000fe2000fffe03f */
[C---:B------:R-:W-:Y:S01]  /*2540*/  ISETP.GT.AND P1, PT, R0.reuse, 0x1, PT ;  /* 0x000000010000780c */ /* 0x040fe20003f24270 */
[----:B------:R-:W-:Y:S01]  /*2550*/  UIADD3 UR9, UR9, 0x1, URZ ;  /* 0x0000000109097890 */ /* 0x000fe2000fffe03f */
[----:B------:R-:W-:Y:S01]  /*2560*/  VIADD R0, R0, 0xffffffff ;  /* 0xffffffff00007836 */ /* 0x000fe20000000000 */
[----:B------:R-:W-:Y:S02]  /*2570*/  UISETP.NE.AND UP0, UPT, UR13, 0x3, UPT ;  /* 0x000000030d00788c */ /* 0x000fe4000bf05270 */
[----:B------:R-:W-:Y:S02]  /*2580*/  UISETP.NE.AND UP1, UPT, UR9, 0x3, UPT ;  /* 0x000000030900788c */ /* 0x000fe4000bf25270 */
[----:B------:R-:W-:Y:S02]  /*2590*/  USEL UR4, URZ, 0x1, UP0 ;  /* 0x000000013f047887 */ /* 0x000fe40008000000 */
[----:B------:R-:W-:-:S02]  /*25a0*/  USEL UR13, UR13, URZ, UP0 ;  /* 0x0000003f0d0d7287 */ /* 0x000fc40008000000 */
[----:B------:R-:W-:Y:S02]  /*25b0*/  USEL UR9, UR9, URZ, UP1 ;  /* 0x0000003f09097287 */ /* 0x000fe40008800000 */
[----:B------:R-:W-:Y:S01]  /*25c0*/  LOP3.LUT R5, R5, UR4, RZ, 0x3c, !PT ;  /* 0x0000000405057c12 */ /* 0x000fe2000f8e3cff */
[----:B------:R-:W-:Y:S09]  /*25d0*/  @P1 BRA `(.L_x_25) ;  /* 0xfffffff400b41947 */ /* 0x000ff2000383ffff */
.L_x_18:
[----:B01----:R-:W0:Y:S02]  /*25e0*/  LDC R0, c[0x0][0x28c] ;  /* 0x0000a300ff007b82 */ /* 0x003e240000000800 */
[----:B0-----:R-:W-:-:S13]  /*25f0*/  ISETP.GE.AND P1, PT, R0, 0x1, PT ;  /* 0x000000010000780c */ /* 0x001fda0003f26270 */
[----:B------:R-:W-:Y:S05]  /*2600*/  @!P1 BRA `(.L_x_26) ;  /* 0x0000000000409947 */ /* 0x000fea0003800000 */
[----:B------:R-:W-:Y:S05]  /*2610*/  @!P0 BRA `(.L_x_27) ;  /* 0x0000000000048947 */ /* 0x000fea0003800000 */
[----:B------:R-:W-:Y:S01]  /*2620*/  BPT.TRAP 0x1 ;  /* 0x000000040000795c */ /* 0x000fe20000300000 */
.L_x_27:
[----:B------:R-:W0:Y:S01]  /*2630*/  S2UR UR7, SR_CgaCtaId ;  /* 0x00000000000779c3 */ /* 0x000e220000008800 */
[----:B------:R-:W-:Y:S01]  /*2640*/  UIADD3 UR6, UR44, UR42, URZ ;  /* 0x0000002a2c067290 */ /* 0x000fe2000fffe03f */
[----:B------:R-:W-:-:S03]  /*2650*/  ISETP.GT.U32.AND P0, PT, R18, 0x1, PT ;  /* 0x000000011200780c */ /* 0x000fc60003f04070 */
[----:B------:R-:W-:-:S04]  /*2660*/  UIMAD.WIDE.U32 UR4, UR6, -0x55555555, URZ ;  /* 0xaaaaaaab060478a5 */ /* 0x000fc8000f8e003f */
[----:B------:R-:W-:-:S03]  /*2670*/  USHF.R.U32.HI UR4, URZ, 0x1, UR5 ;  /* 0x000000013f047899 */ /* 0x000fc60008011605 */
[----:B------:R-:W-:Y:S01]  /*2680*/  UMOV UR5, 0x400 ;  /* 0x0000040000057882 */ /* 0x000fe20000000000 */
[----:B------:R-:W-:Y:S02]  /*2690*/  UIMAD UR6, UR4, -0x3, UR6 ;  /* 0xfffffffd040678a4 */ /* 0x000fe4000f8e0206 */
[----:B0-----:R-:W-:-:S04]  /*26a0*/  ULEA UR5, UR7, UR5, 0x18 ;  /* 0x0000000507057291 */ /* 0x001fc8000f8ec03f */
[----:B------:R-:W-:-:S04]  /*26b0*/  ULEA UR6, UR6, UR5, 0x3 ;  /* 0x0000000506067291 */ /* 0x000fc8000f8e183f */
[----:B------:R-:W-:-:S04]  /*26c0*/  UIADD3 UR6, UR6, 0x18, URZ ;  /* 0x0000001806067890 */ /* 0x000fc8000fffe03f */
[----:B------:R-:W-:-:S09]  /*26d0*/  UPRMT UR6, URZ, 0x654, UR6 ;  /* 0x000006543f067896 */ /* 0x000fd20008000006 */
[----:B------:R-:W-:Y:S01]  /*26e0*/  SYNCS.ARRIVE.TRANS64.RED.A1T0 RZ, [UR6], RZ ;  /* 0x000000ffffff79a7 */ /* 0x000fe20008100406 */
[----:B------:R-:W-:Y:S05]  /*26f0*/  @P0 BRA `(.L_x_26) ;  /* 0x0000000000040947 */ /* 0x000fea0003800000 */
[----:B------:R-:W-:Y:S01]  /*2700*/  BPT.TRAP 0x1 ;  /* 0x000000040000795c */ /* 0x000fe20000300000 */
.L_x_26:
[----:B------:R-:W-:Y:S01]  /*2710*/  IMAD.SHL.U32 R6, R100, 0x80, RZ ;  /* 0x0000008064067824 */ /* 0x000fe200078e00ff */
[----:B------:R-:W-:Y:S01]  /*2720*/  UIADD3 UR42, UR43, UR42, URZ ;  /* 0x0000002a2b2a7290 */ /* 0x000fe2000fffe03f */
[----:B------:R-:W-:Y:S01]  /*2730*/  SHF.R.S32.HI R11, RZ, 0x1f, R99 ;  /* 0x0000001fff0b7819 */ /* 0x000fe20000011463 */
[----:B------:R-:W-:Y:S01]  /*2740*/  UISETP.GE.U32.AND UP1, UPT, UR43, 0x3, UPT ;  /* 0x000000032b00788c */ /* 0x000fe2000bf26070 */
[----:B------:R-:W-:Y:S01]  /*2750*/  IMAD.SHL.U32 R10, R101, 0x80, RZ ;  /* 0x00000080650a7824 */ /* 0x000fe200078e00ff */
[----:B------:R-:W-:Y:S01]  /*2760*/  ULDC UR7, c[0x0][0x288] ;  /* 0x0000a20000077ab9 */ /* 0x000fe20000000800 */
[C---:B------:R-:W-:Y:S01]  /*2770*/  LOP3.LUT R8, R6.reuse, 0x6, R93, 0xf8, !PT ;  /* 0x0000000606087812 */ /* 0x040fe200078ef85d */
[----:B------:R-:W-:Y:S01]  /*2780*/  UISETP.GT.U32.AND UP0, UPT, UR42, 0x2, UPT ;  /* 0x000000022a00788c */ /* 0x000fe2000bf04070 */
[----:B------:R-:W-:Y:S01]  /*2790*/  ISETP.GE.AND P0, PT, R6, UR7, PT ;  /* 0x0000000706007c0c */ /* 0x000fe2000bf06270 */
[----:B------:R-:W-:Y:S01]  /*27a0*/  ULDC.64 UR4, c[0x0][0x5d0] ;  /* 0x0001740000047ab9 */ /* 0x000fe20000000a00 */
[--C-:B------:R-:W-:Y:S01]  /*27b0*/  SHF.R.S32.HI R9, RZ, 0x1f, R8.reuse ;  /* 0x0000001fff097819 */ /* 0x100fe20000011408 */
[----:B------:R-:W-:Y:S01]  /*27c0*/  ULDC UR10, c[0x0][0x284] ;  /* 0x0000a100000a7ab9 */ /* 0x000fe20000000800 */
[----:B------:R-:W-:Y:S01]  /*27d0*/  IMAD R0, R11, UR4, RZ ;  /* 0x000000040b007c24 */ /* 0x000fe2000f8e02ff */
[----:B------:R-:W-:Y:S01]  /*27e0*/  UISETP.LT.U32.AND UP0, UPT, UR43, 0x3, UP0 ;  /* 0x000000032b00788c */ /* 0x000fe20008701070 */
[----:B------:R-:W-:Y:S01]  /*27f0*/  ISETP.GE.OR P0, PT, R10, UR10, P0 ;  /* 0x0000000a0a007c0c */ /* 0x000fe20008706670 */
[----:B------:R-:W-:Y:S01]  /*2800*/  IMAD.WIDE.U32 R4, R99, UR4, R8 ;  /* 0x0000000463047c25 */ /* 0x000fe2000f8e0008 */
[----:B------:R-:W-:Y:S01]  /*2810*/  ULDC.64 UR8, c[0x0][0x5c8] ;  /* 0x0001720000087ab9 */ /* 0x000fe20000000a00 */
[----:B------:R-:W-:-:S02]  /*2820*/  USEL UR6, URZ, 0x1, !UP0 ;  /* 0x000000013f067887 */ /* 0x000fc4000c000000 */
[----:B------:R-:W-:Y:S01]  /*2830*/  IMAD R3, R99, UR5, R0 ;  /* 0x0000000563037c24 */ /* 0x000fe2000f8e0200 */
[----:B------:R-:W-:Y:S01]  /*2840*/  @UP1 UIMAD.WIDE.U32 UR4, UR42, -0x55555555, URZ ;  /* 0xaaaaaaab2a0418a5 */ /* 0x000fe2000f8e003f */
[----:B------:R-:W-:Y:S01]  /*2850*/  IMAD.WIDE R100, R101, 0x80, R22 ;  /* 0x0000008065647825 */ /* 0x000fe200078e0216 */
[----:B------:R-:W-:Y:S02]  /*2860*/  ULOP3.LUT UR36, UR36, UR6, URZ, 0x3c, !UPT ;  /* 0x0000000624247292 */ /* 0x000fe4000f8e3c3f */
[----:B------:R-:W-:Y:S01]  /*2870*/  @UP1 USHF.R.U32.HI UR4, URZ, 0x1, UR5 ;  /* 0x000000013f041899 */ /* 0x000fe20008011605 */
[----:B------:R-:W-:Y:S02]  /*2880*/  IMAD.IADD R5, R5, 0x1, R3 ;  /* 0x0000000105057824 */ /* 0x000fe400078e0203 */
[----:B------:R-:W-:Y:S01]  /*2890*/  IMAD R3, R101, UR8, RZ ;  /* 0x0000000865037c24 */ /* 0x000fe2000f8e02ff */
[----:B------:R-:W-:Y:S01]  /*28a0*/  @UP1 ULOP3.LUT UR36, UR36, 0x1, UR4, 0x78, !UPT ;  /* 0x0000000124241892 */ /* 0x000fe2000f8e7804 */
[----:B------:R-:W-:-:S04]  /*28b0*/  IMAD.WIDE.U32 R102, R100, UR8, R4 ;  /* 0x0000000864667c25 */ /* 0x000fc8000f8e0004 */
[----:B------:R-:W-:Y:S02]  /*28c0*/  IMAD R7, R100, UR9, R3 ;  /* 0x0000000964077c24 */ /* 0x000fe4000f8e0203 */
[----:B------:R-:W-:Y:S01]  /*28d0*/  IMAD.MOV.U32 R0, RZ, RZ, -0x1 ;  /* 0xffffffffff007424 */ /* 0x000fe200078e00ff */
[----:B------:R-:W-:Y:S06]  /*28e0*/  @P0 BRA `(.L_x_28) ;  /* 0x0000004000100947 */ /* 0x000fec0003800000 */
[----:B-----5:R-:W-:Y:S01]  /*28f0*/  FSETP.NEU.AND P1, PT, R88, RZ, PT ;  /* 0x000000ff5800720b */ /* 0x020fe20003f2d000 */
[----:B------:R-:W-:Y:S01]  /*2900*/  IMAD.IADD R4, R89, 0x1, -R6 ;  /* 0x0000000159047824 */ /* 0x000fe200078e0a06 */
[----:B------:R-:W-:Y:S01]  /*2910*/  BSSY B0, `(.L_x_28) ;  /* 0x0000401000007945 */ /* 0x000fe20003800000 */
[----:B------:R-:W-:Y:S02]  /*2920*/  IMAD.IADD R3, R97, 0x1, -R10 ;  /* 0x0000000161037824 */ /* 0x000fe400078e0a0a */
[----:B------:R-:W-:Y:S01]  /*2930*/  IMAD.IADD R113, R103, 0x1, R7 ;  /* 0x0000000167717824 */ /* 0x000fe200078e0207 */
[----:B------:R-:W-:-:S04]  /*2940*/  ISETP.GT.AND P0, PT, R4, RZ, PT ;  /* 0x000000ff0400720c */ /* 0x000fc80003f04270 */
[----:B------:R-:W-:-:S03]  /*2950*/  ISETP.GT.AND P2, PT, R3, RZ, P0 ;  /* 0x000000ff0300720c */ /* 0x000fc60000744270 */
[----:B------:R-:W-:Y:S10]  /*2960*/  @!P1 BRA `(.L_x_29) ;  /* 0x0000002c001c9947 */ /* 0x000ff40003800000 */
[----:B------:R-:W0:Y:S01]  /*2970*/  LDC.64 R106, c[0x0][0x5b8] ;  /* 0x00016e00ff6a7b82 */ /* 0x000e220000000a00 */
[----:B------:R-:W-:-:S07]  /*2980*/  ULDC.64 UR4, c[0x0][0x5c0] ;  /* 0x0001700000047ab9 */ /* 0x000fce0000000a00 */
[----:B------:R-:W1:Y:S08]  /*2990*/  LDC.64 R108, c[0x0][0x5b0] ;  /* 0x00016c00ff6c7b82 */ /* 0x000e700000000a00 */
[----:B------:R-:W2:Y:S01]  /*29a0*/  LDC.64 R110, c[0x0][0x5a8] ;  /* 0x00016a00ff6e7b82 */ /* 0x000ea20000000a00 */
[-C--:B0-----:R-:W-:Y:S02]  /*29b0*/  IMAD R6, R11, R106.reuse, RZ ;  /* 0x0000006a0b067224 */ /* 0x081fe400078e02ff */
[----:B------:R-:W-:-:S04]  /*29c0*/  IMAD.WIDE.U32 R104, R99, R106, R8 ;  /* 0x0000006a63687225 */ /* 0x000fc800078e0008 */
[----:B------:R-:W-:Y:S02]  /*29d0*/  IMAD R103, R99, R107, R6 ;  /* 0x0000006b63677224 */ /* 0x000fe400078e0206 */
[-C--:B-1----:R-:W-:Y:S02]  /*29e0*/  IMAD R5, R101, R108.reuse, RZ ;  /* 0x0000006c65057224 */ /* 0x082fe400078e02ff */
[----:B------:R-:W-:Y:S02]  /*29f0*/  IMAD.IADD R13, R105, 0x1, R103 ;  /* 0x00000001690d7824 */ /* 0x000fe400078e0267 */
[----:B------:R-:W-:Y:S02]  /*2a00*/  IMAD.MOV.U32 R12, RZ, RZ, R104 ;  /* 0x000000ffff0c7224 */ /* 0x000fe400078e0068 */
[C---:B------:R-:W-:Y:S02]  /*2a10*/  IMAD R101, R100.reuse, R109, R5 ;  /* 0x0000006d64657224 */ /* 0x040fe400078e0205 */
[----:B------:R-:W-:-:S04]  /*2a20*/  IMAD.WIDE.U32 R6, R100, R108, R12 ;  /* 0x0000006c64067225 */ /* 0x000fc800078e000c */
[----:B------:R-:W-:Y:S01]  /*2a30*/  IMAD.IADD R5, R7, 0x1, R101 ;  /* 0x0000000107057824 */ /* 0x000fe200078e0265 */
[----:B--2---:R-:W-:-:S04]  /*2a40*/  LEA R14, P1, R6, R110, 0x2 ;  /* 0x0000006e060e7211 */ /* 0x004fc800078210ff */
[----:B------:R-:W-:-:S05]  /*2a50*/  LEA.HI.X R15, R6, R111, R5, 0x2, P1 ;  /* 0x0000006f060f7211 */ /* 0x000fca00008f1405 */
[----:B------:R0:W2:Y:S01]  /*2a60*/  @P2 LDG.E.LTC128B R5, desc[UR40][R14.64] ;  /* 0x000000280e052981 */ /* 0x0000a2000c1e1920 */
[----:B------:R-:W-:Y:S01]  /*2a70*/  LEA R10, P3, R102, UR4, 0x2 ;  /* 0x00000004660a7c11 */ /* 0x000fe2000f8610ff */
[----:B------:R-:W-:Y:S01]  /*2a80*/  IMAD.WIDE.U32 R6, R100, R108, R8 ;  /* 0x0000006c64067225 */ /* 0x000fe200078e0008 */
[----:B------:R-:W-:Y:S01]  /*2a90*/  ISETP.GT.AND P1, PT, R4, 0x1, PT ;  /* 0x000000010400780c */ /* 0x000fe20003f24270 */
[----:B------:R-:W-:Y:S02]  /*2aa0*/  BSSY B1, `(.L_x_30) ;  /* 0x0000012000017945 */ /* 0x000fe40003800000 */
[----:B------:R-:W-:Y:S02]  /*2ab0*/  IMAD.IADD R7, R101, 0x1, R7 ;  /* 0x0000000165077824 */ /* 0x000fe400078e0207 */
[----:B------:R-:W-:Y:S01]  /*2ac0*/  IMAD.WIDE.U32 R20, R99, R106, R6 ;  /* 0x0000006a63147225 */ /* 0x000fe200078e0006 */
[----:B0-----:R-:W-:-:S03]  /*2ad0*/  SHF.L.U64.HI R15, R108, 0x3, R109 ;  /* 0x000000036c0f7819 */ /* 0x001fc6000001026d */
[----:B------:R-:W-:Y:S01]  /*2ae0*/  IMAD.IADD R7, R103, 0x1, R21 ;  /* 0x0000000167077824 */ /* 0x000fe200078e0215 */
[----:B------:R-:W-:Y:S01]  /*2af0*/  LEA R6, P4, R20, R110, 0x2 ;  /* 0x0000006e14067211 */ /* 0x000fe200078810ff */
[----:B------:R-:W-:-:S03]  /*2b00*/  IMAD.SHL.U32 R14, R108, 0x8, RZ ;  /* 0x000000086c0e7824 */ /* 0x000fc600078e00ff */
[----:B------:R-:W-:Y:S01]  /*2b10*/  LEA.HI.X R7, R20, R111, R7, 0x2, P4 ;  /* 0x0000006f14077211 */ /* 0x000fe200020f1407 */
[----:B------:R-:W-:Y:S01]  /*2b20*/  IMAD.WIDE.U32 R20, R100, R108, R14 ;  /* 0x0000006c64147225 */ /* 0x000fe200078e000e */
[----:B--2---:R-:W-:-:S05]  /*2b30*/  LOP3.LUT R11, R5, 0xffffe000, RZ, 0xc0, !PT ;  /* 0xffffe000050b7812 */ /* 0x004fca00078ec0ff */
[----:B------:R-:W-:-:S04]  /*2b40*/  FMUL R11, R11, R88 ;  /* 0x000000580b0b7220 */ /* 0x000fc80000400000 */
[----:B------:R-:W-:Y:S01]  /*2b50*/  FFMA R107, R24, R19, R11 ;  /* 0x00000013186b7223 */ /* 0x000fe2000000000b */
[----:B------:R-:W-:Y:S02]  /*2b60*/  LEA.HI.X R11, R102, UR5, R113, 0x2, P3 ;  /* 0x00000005660b7c11 */ /* 0x000fe400098f1471 */
[----:B------:R-:W-:Y:S02]  /*2b70*/  ISETP.GT.AND P3, PT, R3, RZ, P1 ;  /* 0x000000ff0300720c */ /* 0x000fe40000f64270 */
[----:B------:R-:W-:-:S05]  /*2b80*/  F2FP.TF32.F32.PACK_B R107, R107 ;  /* 0x0000006bff6b723e */ /* 0x000fca00024050ff */
[----:B------:R0:W-:Y:S06]  /*2b90*/  @P2 STG.E desc[UR40][R10.64], R107 ;  /* 0x0000006b0a002986 */ /* 0x0001ec000c101928 */
[----:B------:R-:W-:Y:S05]  /*2ba0*/  @!P3 BRA `(.L_x_31) ;  /* 0x000000000004b947 */ /* 0x000fea0003800000 */
[----:B------:R1:W5:Y:S02]  /*2bb0*/  LDG.E.LTC128B R5, desc[UR40][R6.64+0x4] ;  /* 0x0000042806057981 */ /* 0x000364000c1e1920 */
.L_x_31:
[----:B------:R-:W-:Y:S05]  /*2bc0*/  BSYNC B1 ;  /* 0x0000000000017941 */ /* 0x000fea0003800000 */
.L_x_30:
[----:B-----5:R-:W-:Y:S01]  /*2bd0*/  LOP3.LUT R15, R5, 0xffffe000, RZ, 0xc0, !PT ;  /* 0xffffe000050f7812 */ /* 0x020fe200078ec0ff */
[----:B------:R-:W-:Y:S01]  /*2be0*/  IMAD.IADD R101, R101, 0x1, R21 ;  /* 0x0000000165657824 */ /* 0x000fe200078e0215 */
[----:B------:R-:W-:Y:S01]  /*2bf0*/  IADD3 R104, P2, R104, R20, RZ ;  /* 0x0000001468687210 */ /* 0x000fe20007f5e0ff */
[----:B------:R-:W-:Y:S01]  /*2c00*/  IMAD.MOV.U32 R24, RZ, RZ, R5 ;  /* 0x000000ffff187224 */ /* 0x000fe200078e0005 */
[----:B------:R-:W-:Y:S01]  /*2c10*/  ISETP.GT.AND P0, PT, R3, 0x8, P0 ;  /* 0x000000080300780c */ /* 0x000fe20000704270 */
[----:B------:R-:W-:Y:S02]  /*2c20*/  FMUL R12, R15, R88 ;  /* 0x000000580f0c7220 */ /* 0x000fe40000400000 */
[----:B------:R-:W-:Y:S01]  /*2c30*/  IMAD.X R13, R101, 0x1, R13, P2 ;  /* 0x00000001650d7824 */ /* 0x000fe200010e060d */
[----:B------:R-:W-:Y:S01]  /*2c40*/  LEA R14, P2, R104, R110, 0x2 ;  /* 0x0000006e680e7211 */ /* 0x000fe200078410ff */
[----:B------:R-:W-:-:S03]  /*2c50*/  FFMA R25, R25, R19, R12 ;  /* 0x0000001319197223 */ /* 0x000fc6000000000c */
[----:B------:R-:W-:Y:S02]  /*2c60*/  LEA.HI.X R15, R104, R111, R13, 0x2, P2 ;  /* 0x0000006f680f7211 */ /* 0x000fe400010f140d */
[----:B------:R-:W-:-:S05]  /*2c70*/  F2FP.TF32.F32.PACK_B R25, R25 ;  /* 0x00000019ff19723e */ /* 0x000fca00024050ff */
[----:B------:R2:W-:Y:S04]  /*2c80*/  @P3 STG.E desc[UR40][R10.64+0x4], R25 ;  /* 0x000004190a003986 */ /* 0x0005e8000c101928 */
[----:B------:R-:W3:Y:S01]  /*2c90*/  @P0 LDG.E.LTC128B R24, desc[UR40][R14.64] ;  /* 0x000000280e180981 */ /* 0x000ee2000c1e1920 */
[----:B------:R-:W-:Y:S01]  /*2ca0*/  IADD3 R20, P2, R8, R20, RZ ;  /* 0x0000001408147210 */ /* 0x000fe20007f5e0ff */
[----:B------:R-:W-:Y:S01]  /*2cb0*/  BSSY B1, `(.L_x_32) ;  /* 0x0000011000017945 */ /* 0x000fe20003800000 */
[----:B------:R-:W-:-:S03]  /*2cc0*/  ISETP.GT.AND P1, PT, R3, 0x8, P1 ;  /* 0x000000080300780c */ /* 0x000fc60000f24270 */
[----:B------:R-:W-:Y:S01]  /*2cd0*/  IMAD.X R21, R9, 0x1, R101, P2 ;  /* 0x0000000109157824 */ /* 0x000fe200010e0665 */
[C---:B------:R-:W-:Y:S02]  /*2ce0*/  SHF.L.U64.HI R9, R92.reuse, 0x2, R91 ;  /* 0x000000025c097819 */ /* 0x040fe4000001025b */
[----:B------:R-:W-:Y:S01]  /*2cf0*/  LEA R12, P2, R92, R10, 0x2 ;  /* 0x0000000a5c0c7211 */ /* 0x000fe200078410ff */
[----:B------:R-:W-:-:S04]  /*2d00*/  IMAD.WIDE.U32 R20, R99, R106, R20 ;  /* 0x0000006a63147225 */ /* 0x000fc800078e0014 */
[----:B------:R-:W-:Y:S01]  /*2d10*/  IMAD.X R13, R9, 0x1, R11, P2 ;  /* 0x00000001090d7824 */ /* 0x000fe200010e060b */
[----:B------:R-:W-:Y:S02]  /*2d20*/  LEA R8, P3, R20, R110, 0x2 ;  /* 0x0000006e14087211 */ /* 0x000fe400078610ff */
[----:B---3--:R-:W-:-:S05]  /*2d30*/  LOP3.LUT R5, R24, 0xffffe000, RZ, 0xc0, !PT ;  /* 0xffffe00018057812 */ /* 0x008fca00078ec0ff */
[----:B------:R-:W-:-:S04]  /*2d40*/  FMUL R5, R5, R88 ;  /* 0x0000005805057220 */ /* 0x000fc80000400000 */
[----:B------:R-:W-:Y:S01]  /*2d50*/  FFMA R99, R26, R19, R5 ;  /* 0x000000131a637223 */ /* 0x000fe20000000005 */
[----:B------:R-:W-:-:S04]  /*2d60*/  IMAD.IADD R5, R103, 0x1, R21 ;  /* 0x0000000167057824 */ /* 0x000fc800078e0215 */
[----:B------:R-:W-:Y:S02]  /*2d70*/  F2FP.TF32.F32.PACK_B R99, R99 ;  /* 0x00000063ff63723e */ /* 0x000fe400024050ff */
[----:B------:R-:W-:-:S03]  /*2d80*/  LEA.HI.X R9, R20, R111, R5, 0x2, P3 ;  /* 0x0000006f14097211 */ /* 0x000fc600018f1405 */
[----:B------:R2:W-:Y:S01]  /*2d90*/  @P0 STG.E desc[UR40][R12.64], R99 ;  /* 0x000000630c000986 */ /* 0x0005e2000c101928 */
[----:B------:R-:W-:Y:S05]  /*2da0*/  @!P1 BRA `(.L_x_33) ;  /* 0x0000000000049947 */ /* 0x000fea0003800000 */
[----:B------:R3:W5:Y:S02]  /*2db0*/  LDG.E.LTC128B R24, desc[UR40][R8.64+0x4] ;  /* 0x0000042808187981 */ /* 0x000764000c1e1920 */
.L_x_33:
[----:B------:R-:W-:Y:S05]  /*2dc0*/  BSYNC B1 ;  /* 0x0000000000017941 */ /* 0x000fea0003800000 */
.L_x_32:
[----:B-----5:R-:W-:Y:S01]  /*2dd0*/  LOP3.LUT R5, R24, 0xffffe000, RZ, 0xc0, !PT ;  /* 0xffffe00018057812 */ /* 0x020fe200078ec0ff */
[----:B------:R-:W-:Y:S01]  /*2de0*/  BSSY B1, `(.L_x_34) ;  /* 0x0000009000017945 */ /* 0x000fe20003800000 */
[----:B------:R-:W-:-:S03]  /*2df0*/  ISETP.GT.AND P0, PT, R4, 0x8, PT ;  /* 0x000000080400780c */ /* 0x000fc60003f04270 */
[----:B------:R-:W-:Y:S01]  /*2e00*/  FMUL R14, R5, R88 ;  /* 0x00000058050e7220 */ /* 0x000fe20000400000 */
[----:B------:R-:W-:-:S03]  /*2e10*/  ISETP.GT.AND P2, PT, R3, RZ, P0 ;  /* 0x000000ff0300720c */ /* 0x000fc60000744270 */
[----:B------:R-:W-:-:S05]  /*2e20*/  FFMA R27, R27, R19, R14 ;  /* 0x000000131b1b7223 */ /* 0x000fca000000000e */
[----:B------:R-:W-:-:S05]  /*2e30*/  F2FP.TF32.F32.PACK_B R27, R27 ;  /* 0x0000001bff1b723e */ /* 0x000fca00024050ff */
[----:B------:R4:W-:Y:S01]  /*2e40*/  @P1 STG.E desc[UR40][R12.64+0x4], R27 ;  /* 0x0000041b0c001986 */ /* 0x0009e2000c101928 */
[----:B------:R-:W-:Y:S05]  /*2e50*/  @!P2 BRA `(.L_x_35) ;  /* 0x000000000004a947 */ /* 0x000fea0003800000 */
[----:B------:R0:W5:Y:S02]  /*2e60*/  LDG.E.LTC128B R24, desc[UR40][R6.64+0x20] ;  /* 0x0000202806187981 */ /* 0x000164000c1e1920 */
.L_x_35:
[----:B------:R-:W-:Y:S05]  /*2e70*/  BSYNC B1 ;  /* 0x0000000000017941 */ /* 0x000fea0003800000 */
.L_x_34:
        /* <DEDUP_REMOVED lines=10> */
.L_x_37:
[----:B------:R-:W-:Y:S05]  /*2f20*/  BSYNC B1 ;  /* 0x0000000000017941 */ /* 0x000fea0003800000 */
.L_x_36:
[----:B0----5:R-:W-:Y:S01]  /*2f30*/  LOP3.LUT R5, R24, 0xffffe000, RZ, 0xc0, !PT ;  /* 0xffffe00018057812 */ /* 0x021fe200078ec0ff */
[----:B------:R-:W-:Y:S01]  /*2f40*/  BSSY B1, `(.L_x_38) ;  /* 0x0000008000017945 */ /* 0x000fe20003800000 */
[----:B------:R-:W-:-:S03]  /*2f50*/  ISETP.GT.AND P0, PT, R3, 0x8, P0 ;  /* 0x000000080300780c */ /* 0x000fc60000704270 */
[----:B------:R-:W-:-:S04]  /*2f60*/  FMUL R14, R5, R88 ;  /* 0x00000058050e7220 */ /* 0x000fc80000400000 */
[----:B------:R-:W-:-:S05]  /*2f70*/  FFMA R29, R29, R19, R14 ;  /* 0x000000131d1d7223 */ /* 0x000fca000000000e */
[----:B------:R-:W-:-:S05]  /*2f80*/  F2FP.TF32.F32.PACK_B R29, R29 ;  /* 0x0000001dff1d723e */ /* 0x000fca00024050ff */
[----:B------:R0:W-:Y:S01]  /*2f90*/  @P3 STG.E desc[UR40][R10.64+0x24], R29 ;  /* 0x0000241d0a003986 */ /* 0x0001e2000c101928 */
[----:B------:R-:W-:Y:S05]  /*2fa0*/  @!P0 BRA `(.L_x_39) ;  /* 0x0000000000048947 */ /* 0x000fea0003800000 */
[----:B------:R0:W5:Y:S02]  /*2fb0*/  LDG.E.LTC128B R24, desc[UR40][R8.64+0x20] ;  /* 0x0000202808187981 */ /* 0x000164000c1e1920 */
.L_x_39:
[----:B------:R-:W-:Y:S05]  /*2fc0*/  BSYNC B1 ;  /* 0x0000000000017941 */ /* 0x000fea0003800000 */
.L_x_38:
[----:B-----5:R-:W-:Y:S01]  /*2fd0*/  LOP3.LUT R5, R24, 0xffffe000, RZ, 0xc0, !PT ;  /* 0xffffe00018057812 */ /* 0x020fe200078ec0ff */
        /* <DEDUP_REMOVED lines=8> */
.L_x_41:
[----:B------:R-:W-:Y:S05]  /*3060*/  BSYNC B1 ;  /* 0x0000000000017941 */ /* 0x000fea0003800000 */
.L_x_40:
[----:B0----5:R-:W-:Y:S01]  /*3070*/  LOP3.LUT R5, R24, 0xffffe000, RZ, 0xc0, !PT ;  /* 0xffffe00018057812 */ /* 0x021fe200078ec0ff */
        /* <DEDUP_REMOVED lines=9> */
.L_x_43:
[----:B------:R-:W-:Y:S05]  /*3110*/  BSYNC B1 ;  /* 0x0000000000017941 */ /* 0x000fea0003800000 */
.L_x_42:
        /* <DEDUP_REMOVED lines=10> */
.L_x_45:
[----:B------:R-:W-:Y:S05]  /*31c0*/  BSYNC B1 ;  /* 0x0000000000017941 */ /* 0x000fea0003800000 */
.L_x_44:
        /* <DEDUP_REMOVED lines=9> */
.L_x_47:
[----:B------:R-:W-:Y:S05]  /*3260*/  BSYNC B1 ;  /* 0x0000000000017941 */ /* 0x000fea0003800000 */
.L_x_46:
        /* <DEDUP_REMOVED lines=9> */
.L_x_49:
[----:B------:R-:W-:Y:S05]  /*3300*/  BSYNC B1 ;  /* 0x0000000000017941 */ /* 0x000fea0003800000 */
.L_x_48:
        /* <DEDUP_REMOVED lines=10> */
.L_x_51:
[----:B------:R-:W-:Y:S05]  /*33b0*/  BSYNC B1 ;  /* 0x0000000000017941 */ /* 0x000fea0003800000 */
.L_x_50:
        /* <DEDUP_REMOVED lines=10> */
.L_x_53:
[----:B------:R-:W-:Y:S05]  /*3460*/  BSYNC B1 ;  /* 0x0000000000017941 */ /* 0x000fea0003800000 */
.L_x_52:
        /* <DEDUP_REMOVED lines=9> */
.L_x_55:
[----:B------:R-:W-:Y:S05]  /*3500*/  BSYNC B1 ;  /* 0x0000000000017941 */ /* 0x000fea0003800000 */
.L_x_54:
        /* <DEDUP_REMOVED lines=9> */
.L_x_57:
[----:B------:R-:W-:Y:S05]  /*35a0*/  BSYNC B1 ;  /* 0x0000000000017941 */ /* 0x000fea0003800000 */
.L_x_56:
        /* <DEDUP_REMOVED lines=10> */
.L_x_59:
[----:B------:R-:W-:Y:S05]  /*3650*/  BSYNC B1 ;  /* 0x0000000000017941 */ /* 0x000fea0003800000 */
.L_x_58:
        /* <DEDUP_REMOVED lines=10> */
.L_x_61:
[----:B------:R-:W-:Y:S05]  /*3700*/  BSYNC B1 ;  /* 0x0000000000017941 */ /* 0x000fea0003800000 */
.L_x_60:
        /* <DEDUP_REMOVED lines=9> */
.L_x_63:
[----:B------:R-:W-:Y:S05]  /*37a0*/  BSYNC B1 ;  /* 0x0000000000017941 */ /* 0x000fea0003800000 */
.L_x_62:
        /* <DEDUP_REMOVED lines=9> */
.L_x_65:
[----:B------:R-:W-:Y:S05]  /*3840*/  BSYNC B1 ;  /* 0x0000000000017941 */ /* 0x000fea0003800000 */
.L_x_64:
        /* <DEDUP_REMOVED lines=10> */
.L_x_67:
[----:B------:R-:W-:Y:S05]  /*38f0*/  BSYNC B1 ;  /* 0x0000000000017941 */ /* 0x000fea0003800000 */
.L_x_66:
        /* <DEDUP_REMOVED lines=10> */
.L_x_69:
[----:B------:R-:W-:Y:S05]  /*39a0*/  BSYNC B1 ;  /* 0x0000000000017941 */ /* 0x000fea0003800000 */
.L_x_68:
        /* <DEDUP_REMOVED lines=9> */
.L_x_71:
[----:B------:R-:W-:Y:S05]  /*3a40*/  BSYNC B1 ;  /* 0x0000000000017941 */ /* 0x000fea0003800000 */
.L_x_70:
        /* <DEDUP_REMOVED lines=9> */
.L_x_73:
[----:B------:R-:W-:Y:S05]  /*3ae0*/  BSYNC B1 ;  /* 0x0000000000017941 */ /* 0x000fea0003800000 */
.L_x_72:
        /* <DEDUP_REMOVED lines=10> */
.L_x_75:
[----:B------:R-:W-:Y:S05]  /*3b90*/  BSYNC B1 ;  /* 0x0000000000017941 */ /* 0x000fea0003800000 */
.L_x_74:
        /* <DEDUP_REMOVED lines=10> */
.L_x_77:
[----:B------:R-:W-:Y:S05]  /*3c40*/  BSYNC B1 ;  /* 0x0000000000017941 */ /* 0x000fea0003800000 */
.L_x_76:
        /* <DEDUP_REMOVED lines=9> */
.L_x_79:
[----:B------:R-:W-:Y:S05]  /*3ce0*/  BSYNC B1 ;  /* 0x0000000000017941 */ /* 0x000fea0003800000 */
.L_x_78:
        /* <DEDUP_REMOVED lines=9> */
.L_x_81:
[----:B------:R-:W-:Y:S05]  /*3d80*/  BSYNC B1 ;  /* 0x0000000000017941 */ /* 0x000fea0003800000 */
.L_x_80:
        /* <DEDUP_REMOVED lines=10> */
.L_x_83:
[----:B------:R-:W-:Y:S05]  /*3e30*/  BSYNC B1 ;  /* 0x0000000000017941 */ /* 0x000fea0003800000 */
.L_x_82:
        /* <DEDUP_REMOVED lines=10> */
.L_x_85:
[----:B------:R-:W-:Y:S05]  /*3ee0*/  BSYNC B1 ;  /* 0x0000000000017941 */ /* 0x000fea0003800000 */
.L_x_84:
        /* <DEDUP_REMOVED lines=9> */
.L_x_87:
[----:B------:R-:W-:Y:S05]  /*3f80*/  BSYNC B1 ;  /* 0x0000000000017941 */ /* 0x000fea0003800000 */
.L_x_86:
        /* <DEDUP_REMOVED lines=9> */
.L_x_89:
[----:B------:R-:W-:Y:S05]  /*4020*/  BSYNC B1 ;  /* 0x0000000000017941 */ /* 0x000fea0003800000 */
.L_x_88:
        /* <DEDUP_REMOVED lines=10> */
.L_x_91:
[----:B------:R-:W-:Y:S05]  /*40d0*/  BSYNC B1 ;  /* 0x0000000000017941 */ /* 0x000fea0003800000 */
.L_x_90:
        /* <DEDUP_REMOVED lines=10> */
.L_x_93:
[----:B------:R-:W-:Y:S05]  /*4180*/  BSYNC B1 ;  /* 0x0000000000017941 */ /* 0x000fea0003800000 */
.L_x_92:
        /* <DEDUP_REMOVED lines=9> */
.L_x_95:
[----:B------:R-:W-:Y:S05]  /*4220*/  BSYNC B1 ;  /* 0x0000000000017941 */ /* 0x000fea0003800000 */
.L_x_94:
        /* <DEDUP_REMOVED lines=9> */
.L_x_97:
[----:B------:R-:W-:Y:S05]  /*42c0*/  BSYNC B1 ;  /* 0x0000000000017941 */ /* 0x000fea0003800000 */
.L_x_96:
        /* <DEDUP_REMOVED lines=10> */
.L_x_99:
[----:B------:R-:W-:Y:S05]  /*4370*/  BSYNC B1 ;  /* 0x0000000000017941 */ /* 0x000fea0003800000 */
.L_x_98:
        /* <DEDUP_REMOVED lines=10> */
.L_x_101:
[----:B------:R-:W-:Y:S05]  /*4420*/  BSYNC B1 ;  /* 0x0000000000017941 */ /* 0x000fea0003800000 */
.L_x_100:
        /* <DEDUP_REMOVED lines=9> */
.L_x_103:
[----:B------:R-:W-:Y:S05]  /*44c0*/  BSYNC B1 ;  /* 0x0000000000017941 */ /* 0x000fea0003800000 */
.L_x_102:
        /* <DEDUP_REMOVED lines=9> */
.L_x_105:
[----:B------:R-:W-:Y:S05]  /*4560*/  BSYNC B1 ;  /* 0x0000000000017941 */ /* 0x000fea0003800000 */
.L_x_104:
        /* <DEDUP_REMOVED lines=10> */
.L_x_107:
[----:B------:R-:W-:Y:S05]  /*4610*/  BSYNC B1 ;  /* 0x0000000000017941 */ /* 0x000fea0003800000 */
.L_x_106:
        /* <DEDUP_REMOVED lines=10> */
.L_x_109:
[----:B------:R-:W-:Y:S05]  /*46c0*/  BSYNC B1 ;  /* 0x0000000000017941 */ /* 0x000fea0003800000 */
.L_x_108:
        /* <DEDUP_REMOVED lines=9> */
.L_x_111:
[----:B------:R-:W-:Y:S05]  /*4760*/  BSYNC B1 ;  /* 0x0000000000017941 */ /* 0x000fea0003800000 */
.L_x_110:
        /* <DEDUP_REMOVED lines=9> */
.L_x_113:
[----:B------:R-:W-:Y:S05]  /*4800*/  BSYNC B1 ;  /* 0x0000000000017941 */ /* 0x000fea0003800000 */
.L_x_112:
        /* <DEDUP_REMOVED lines=10> */
.L_x_115:
[----:B------:R-:W-:Y:S05]  /*48b0*/  BSYNC B1 ;  /* 0x0000000000017941 */ /* 0x000fea0003800000 */
.L_x_114:
        /* <DEDUP_REMOVED lines=10> */
.L_x_117:
[----:B------:R-:W-:Y:S05]  /*4960*/  BSYNC B1 ;  /* 0x0000000000017941 */ /* 0x000fea0003800000 */
.L_x_116:
        /* <DEDUP_REMOVED lines=9> */
.L_x_119:
[----:B------:R-:W-:Y:S05]  /*4a00*/  BSYNC B1 ;  /* 0x0000000000017941 */ /* 0x000fea0003800000 */
.L_x_118:
        /* <DEDUP_REMOVED lines=9> */
.L_x_121:
[----:B------:R-:W-:Y:S05]  /*4aa0*/  BSYNC B1 ;  /* 0x0000000000017941 */ /* 0x000fea0003800000 */
.L_x_120:
        /* <DEDUP_REMOVED lines=10> */
.L_x_123:
[----:B------:R-:W-:Y:S05]  /*4b50*/  BSYNC B1 ;  /* 0x0000000000017941 */ /* 0x000fea0003800000 */
.L_x_122:
        /* <DEDUP_REMOVED lines=10> */
.L_x_125:
[----:B------:R-:W-:Y:S05]  /*4c00*/  BSYNC B1 ;  /* 0x0000000000017941 */ /* 0x000fea0003800000 */
.L_x_124:
        /* <DEDUP_REMOVED lines=9> */
.L_x_127:
[----:B------:R-:W-:Y:S05]  /*4ca0*/  BSYNC B1 ;  /* 0x0000000000017941 */ /* 0x000fea0003800000 */
.L_x_126:
        /* <DEDUP_REMOVED lines=9> */
.L_x_129:
[----:B------:R-:W-:Y:S05]  /*4d40*/  BSYNC B1 ;  /* 0x0000000000017941 */ /* 0x000fea0003800000 */
.L_x_128:
        /* <DEDUP_REMOVED lines=10> */
.L_x_131:
[----:B------:R-:W-:Y:S05]  /*4df0*/  BSYNC B1 ;  /* 0x0000000000017941 */ /* 0x000fea0003800000 */
.L_x_130:
        /* <DEDUP_REMOVED lines=10> */
.L_x_133:
[----:B------:R-:W-:Y:S05]  /*4ea0*/  BSYNC B1 ;  /* 0x0000000000017941 */ /* 0x000fea0003800000 */
.L_x_132:
        /* <DEDUP_REMOVED lines=9> */
.L_x_135:
[----:B------:R-:W-:Y:S05]  /*4f40*/  BSYNC B1 ;  /* 0x0000000000017941 */ /* 0x000fea0003800000 */
.L_x_134:
        /* <DEDUP_REMOVED lines=9> */
.L_x_137:
[----:B------:R-:W-:Y:S05]  /*4fe0*/  BSYNC B1 ;  /* 0x0000000000017941 */ /* 0x000fea0003800000 */
.L_x_136:
        /* <DEDUP_REMOVED lines=10> */
.L_x_139:
[----:B------:R-:W-:Y:S05]  /*5090*/  BSYNC B1 ;  /* 0x0000000000017941 */ /* 0x000fea0003800000 */
.L_x_138:
        /* <DEDUP_REMOVED lines=10> */
.L_x_141:
[----:B------:R-:W-:Y:S05]  /*5140*/  BSYNC B1 ;  /* 0x0000000000017941 */ /* 0x000fea0003800000 */
.L_x_140:
        /* <DEDUP_REMOVED lines=9> */
.L_x_143:
[----:B------:R-:W-:Y:S05]  /*51e0*/  BSYNC B1 ;  /* 0x0000000000017941 */ /* 0x000fea0003800000 */
.L_x_142:
        /* <DEDUP_REMOVED lines=9> */
.L_x_145:
[----:B------:R-:W-:Y:S05]  /*5280*/  BSYNC B1 ;  /* 0x0000000000017941 */ /* 0x000fea0003800000 */
.L_x_144:
        /* <DEDUP_REMOVED lines=10> */
.L_x_147:
[----:B------:R-:W-:Y:S05]  /*5330*/  BSYNC B1 ;  /* 0x0000000000017941 */ /* 0x000fea0003800000 */
.L_x_146:
[----:B-----5:R-:W-:Y:S01]  /*5340*/  LOP3.LUT R5, R24, 0xffffe000, RZ, 0xc0, !PT ;  /* 0xffffe00018057812 */ /* 0x020fe200078ec0ff */
[----:B------:R-:W-:Y:S01]  /*5350*/  BSSY B1, `(.L_x_148) ;  /* 0x000000b000017945 */ /* 0x000fe20003800000 */
[----:B------:R-:W-:Y:S01]  /*5360*/  ISETP.GT.AND P1, PT, R4, 0x79, PT ;  /* 0x000000790400780c */ /* 0x000fe20003f24270 */
[----:B------:R-:W-:Y:S02]  /*5370*/  @P2 IMAD.MOV.U32 R4, RZ, RZ, R10 ;  /* 0x000000ffff042224 */ /* 0x000fe400078e000a */
[----:B------:R-:W-:Y:S01]  /*5380*/  FMUL R5, R5, R88 ;  /* 0x0000005805057220 */ /* 0x000fe20000400000 */
[----:B------:R-:W-:-:S03]  /*5390*/  ISETP.GT.AND P3, PT, R3, RZ, P1 ;  /* 0x000000ff0300720c */ /* 0x000fc60000f64270 */
[----:B------:R-:W-:Y:S01]  /*53a0*/  FFMA R15, R84, R19, R5 ;  /* 0x00000013540f7223 */ /* 0x000fe20000000005 */
[----:B------:R-:W-:-:S04]  /*53b0*/  @P2 IMAD.MOV.U32 R5, RZ, RZ, R11 ;  /* 0x000000ffff052224 */ /* 0x000fc800078e000b */
[----:B------:R-:W-:-:S05]  /*53c0*/  F2FP.TF32.F32.PACK_B R15, R15 ;  /* 0x0000000fff0f723e */ /* 0x000fca00024050ff */
[----:B------:R0:W-:Y:S01]  /*53d0*/  @P2 STG.E desc[UR40][R4.64+0x1e0], R15 ;  /* 0x0001e00f04002986 */ /* 0x0001e2000c101928 */
[----:B------:R-:W-:Y:S05]  /*53e0*/  @!P3 BRA `(.L_x_149) ;  /* 0x000000000004b947 */ /* 0x000fea0003800000 */
[----:B------:R0:W5:Y:S02]  /*53f0*/  LDG.E.LTC128B R24, desc[UR40][R6.64+0x1e4] ;  /* 0x0001e42806187981 */ /* 0x000164000c1e1920 */
.L_x_149:
[----:B------:R-:W-:Y:S05]  /*5400*/  BSYNC B1 ;  /* 0x0000000000017941 */ /* 0x000fea0003800000 */
.L_x_148:
        /* <DEDUP_REMOVED lines=9> */
.L_x_151:
[----:B------:R-:W-:Y:S05]  /*54a0*/  BSYNC B1 ;  /* 0x0000000000017941 */ /* 0x000fea0003800000 */
.L_x_150:
[----:B-----5:R-:W-:Y:S01]  /*54b0*/  LOP3.LUT R5, R24, 0xffffe000, RZ, 0xc0, !PT ;  /* 0xffffe00018057812 */ /* 0x020fe200078ec0ff */
[----:B------:R-:W-:Y:S01]  /*54c0*/  @P0 IMAD.MOV.U32 R4, RZ, RZ, R12 ;  /* 0x000000ffff040224 */ /* 0x000fe200078e000c */
[----:B------:R-:W-:Y:S01]  /*54d0*/  ISETP.GT.AND P1, PT, R3, 0x8, P1 ;  /* 0x000000080300780c */ /* 0x000fe20000f24270 */
[----:B------:R-:W-:Y:S02]  /*54e0*/  BSSY B1, `(.L_x_152) ;  /* 0x0000008000017945 */ /* 0x000fe40003800000 */
[----:B------:R-:W-:-:S04]  /*54f0*/  FMUL R5, R5, R88 ;  /* 0x0000005805057220 */ /* 0x000fc80000400000 */
[----:B-1----:R-:W-:Y:S01]  /*5500*/  FFMA R7, R86, R19, R5 ;  /* 0x0000001356077223 */ /* 0x002fe20000000005 */
[----:B------:R-:W-:-:S04]  /*5510*/  @P0 IMAD.MOV.U32 R5, RZ, RZ, R13 ;  /* 0x000000ffff050224 */ /* 0x000fc800078e000d */
[----:B------:R-:W-:-:S05]  /*5520*/  F2FP.TF32.F32.PACK_B R7, R7 ;  /* 0x00000007ff07723e */ /* 0x000fca00024050ff */
[----:B------:R1:W-:Y:S01]  /*5530*/  @P0 STG.E desc[UR40][R4.64+0x1e0], R7 ;  /* 0x0001e00704000986 */ /* 0x0003e2000c101928 */
[----:B------:R-:W-:Y:S05]  /*5540*/  @!P1 BRA `(.L_x_153) ;  /* 0x0000000000049947 */ /* 0x000fea0003800000 */
[----:B------:R0:W5:Y:S02]  /*5550*/  LDG.E.LTC128B R24, desc[UR40][R8.64+0x1e4] ;  /* 0x0001e42808187981 */ /* 0x000164000c1e1920 */
.L_x_153:
[----:B------:R-:W-:Y:S05]  /*5560*/  BSYNC B1 ;  /* 0x0000000000017941 */ /* 0x000fea0003800000 */
.L_x_152:
[----:B------:R-:W-:Y:S05]  /*5570*/  @!P1 BRA `(.L_x_154) ;  /* 0x0000001000e89947 */ /* 0x000fea0003800000 */
[----:B-----5:R-:W-:-:S05]  /*5580*/  LOP3.LUT R3, R24, 0xffffe000, RZ, 0xc0, !PT ;  /* 0xffffe00018037812 */ /* 0x020fca00078ec0ff */
[----:B-1----:R-:W-:-:S04]  /*5590*/  FMUL R4, R3, R88 ;  /* 0x0000005803047220 */ /* 0x002fc80000400000 */
[----:B------:R-:W-:-:S05]  /*55a0*/  FFMA R87, R87, R19, R4 ;  /* 0x0000001357577223 */ /* 0x000fca0000000004 */
[----:B------:R-:W-:-:S05]  /*55b0*/  F2FP.TF32.F32.PACK_B R87, R87 ;  /* 0x00000057ff57723e */ /* 0x000fca00024050ff */
[----:B------:R1:W-:Y:S01]  /*55c0*/  STG.E desc[UR40][R12.64+0x1e4], R87 ;  /* 0x0001e4570c007986 */ /* 0x0003e2000c101928 */
[----:B------:R-:W-:Y:S05]  /*55d0*/  BRA `(.L_x_154) ;  /* 0x0000001000d07947 */ /* 0x000fea0003800000 */
.L_x_29:
[----:B------:R-:W-:Y:S01]  /*55e0*/  ISETP.GT.AND P4, PT, R4, 0x1, PT ;  /* 0x000000010400780c */ /* 0x000fe20003f84270 */
[----:B------:R-:W-:Y:S01]  /*55f0*/  ULDC.64 UR4, c[0x0][0x5c0] ;  /* 0x0001700000047ab9 */ /* 0x000fe20000000a00 */
[-C--:B------:R-:W-:Y:S01]  /*5600*/  FMUL R5, R24, R19.reuse ;  /* 0x0000001318057220 */ /* 0x080fe20000400000 */
[----:B------:R-:W-:Y:S01]  /*5610*/  LEA R6, P3, R102, UR4, 0x2 ;  /* 0x0000000466067c11 */ /* 0x000fe2000f8610ff */
[-C--:B------:R-:W-:Y:S01]  /*5620*/  FMUL R25, R25, R19.reuse ;  /* 0x0000001319197220 */ /* 0x080fe20000400000 */
[----:B------:R-:W-:Y:S01]  /*5630*/  ISETP.GT.AND P1, PT, R3, RZ, P4 ;  /* 0x000000ff0300720c */ /* 0x000fe20002724270 */
[-C--:B------:R-:W-:Y:S01]  /*5640*/  FMUL R11, R26, R19.reuse ;  /* 0x000000131a0b7220 */ /* 0x080fe20000400000 */
[----:B------:R-:W-:Y:S01]  /*5650*/  LEA.HI.X R7, R102, UR5, R113, 0x2, P3 ;  /* 0x0000000566077c11 */ /* 0x000fe200098f1471 */
[----:B------:R-:W-:Y:S01]  /*5660*/  FMUL R27, R27, R19 ;  /* 0x000000131b1b7220 */ /* 0x000fe20000400000 */
[----:B------:R-:W-:Y:S01]  /*5670*/  F2FP.TF32.F32.PACK_B R5, R5 ;  /* 0x00000005ff05723e */ /* 0x000fe200024050ff */
[----:B------:R-:W-:Y:S01]  /*5680*/  FMUL R29, R29, R19 ;  /* 0x000000131d1d7220 */ /* 0x000fe20000400000 */
[----:B------:R-:W-:Y:S01]  /*5690*/  F2FP.TF32.F32.PACK_B R25, R25 ;  /* 0x00000019ff19723e */ /* 0x000fe200024050ff */
[-C--:B------:R-:W-:Y:S01]  /*56a0*/  FMUL R31, R31, R19.reuse ;  /* 0x000000131f1f7220 */ /* 0x080fe20000400000 */
[C---:B------:R-:W-:Y:S01]  /*56b0*/  SHF.L.U64.HI R9, R92.reuse, 0x2, R91 ;  /* 0x000000025c097819 */ /* 0x040fe2000001025b */
[----:B------:R0:W-:Y:S01]  /*56c0*/  @P2 STG.E desc[UR40][R6.64], R5 ;  /* 0x0000000506002986 */ /* 0x0001e2000c101928 */
[----:B------:R-:W-:Y:S01]  /*56d0*/  LEA R8, P3, R92, R6, 0x2 ;  /* 0x000000065c087211 */ /* 0x000fe200078610ff */
[-C--:B------:R-:W-:Y:S01]  /*56e0*/  FMUL R13, R32, R19.reuse ;  /* 0x00000013200d7220 */ /* 0x080fe20000400000 */
[C---:B------:R-:W-:Y:S01]  /*56f0*/  ISETP.GT.AND P2, PT, R4.reuse, 0x8, PT ;  /* 0x000000080400780c */ /* 0x040fe20003f44270 */
[----:B------:R-:W-:Y:S01]  /*5700*/  @P1 STG.E desc[UR40][R6.64+0x4], R25 ;  /* 0x0000041906001986 */ /* 0x000fe2000c101928 */
[----:B------:R-:W-:Y:S01]  /*5710*/  ISETP.GT.AND P1, PT, R4, 0x9, PT ;  /* 0x000000090400780c */ /* 0x000fe20003f24270 */
[----:B------:R-:W-:Y:S01]  /*5720*/  IMAD.X R9, R9, 0x1, R7, P3 ;  /* 0x0000000109097824 */ /* 0x000fe200018e0607 */
[----:B------:R-:W-:Y:S01]  /*5730*/  ISETP.GT.AND P0, PT, R3, 0x8, P0 ;  /* 0x000000080300780c */ /* 0x000fe20000704270 */
[-C--:B------:R-:W-:Y:S01]  /*5740*/  FMUL R33, R33, R19.reuse ;  /* 0x0000001321217220 */ /* 0x080fe20000400000 */
[----:B------:R-:W-:Y:S01]  /*5750*/  ISETP.GT.AND P4, PT, R3, 0x8, P4 ;  /* 0x000000080300780c */ /* 0x000fe20002784270 */
[-C--:B------:R-:W-:Y:S01]  /*5760*/  FMUL R35, R35, R19.reuse ;  /* 0x0000001323237220 */ /* 0x080fe20000400000 */
[C---:B------:R-:W-:Y:S01]  /*5770*/  ISETP.GT.AND P5, PT, R3.reuse, RZ, P2 ;  /* 0x000000ff0300720c */ /* 0x040fe200017a4270 */
[-C--:B0-----:R-:W-:Y:S01]  /*5780*/  FMUL R5, R28, R19.reuse ;  /* 0x000000131c057220 */ /* 0x081fe20000400000 */
[----:B------:R-:W-:Y:S01]  /*5790*/  ISETP.GT.AND P3, PT, R3, RZ, P1 ;  /* 0x000000ff0300720c */ /* 0x000fe20000f64270 */
[----:B------:R-:W-:Y:S01]  /*57a0*/  FMUL R37, R37, R19 ;  /* 0x0000001325257220 */ /* 0x000fe20000400000 */
[----:B------:R-:W-:Y:S01]  /*57b0*/  F2FP.TF32.F32.PACK_B R11, R11 ;  /* 0x0000000bff0b723e */ /* 0x000fe200024050ff */
[----:B------:R-:W-:Y:S01]  /*57c0*/  FMUL R39, R39, R19 ;  /* 0x0000001327277220 */ /* 0x000fe20000400000 */
[----:B------:R-:W-:Y:S01]  /*57d0*/  F2FP.TF32.F32.PACK_B R27, R27 ;  /* 0x0000001bff1b723e */ /* 0x000fe200024050ff */
[----:B------:R-:W-:Y:S01]  /*57e0*/  FMUL R41, R41, R19 ;  /* 0x0000001329297220 */ /* 0x000fe20000400000 */
[----:B------:R-:W-:Y:S01]  /*57f0*/  F2FP.TF32.F32.PACK_B R5, R5 ;  /* 0x00000005ff05723e */ /* 0x000fe200024050ff */
[----:B------:R0:W-:Y:S01]  /*5800*/  @P0 STG.E desc[UR40][R8.64], R11 ;  /* 0x0000000b08000986 */ /* 0x0001e2000c101928 */
[----:B------:R-:W-:Y:S01]  /*5810*/  F2FP.TF32.F32.PACK_B R29, R29 ;  /* 0x0000001dff1d723e */ /* 0x000fe200024050ff */
[-C--:B------:R-:W-:Y:S01]  /*5820*/  FMUL R43, R43, R19.reuse ;  /* 0x000000132b2b7220 */ /* 0x080fe20000400000 */
[C---:B------:R-:W-:Y:S01]  /*5830*/  ISETP.GT.AND P0, PT, R4.reuse, 0x10, PT ;  /* 0x000000100400780c */ /* 0x040fe20003f04270 */
[----:B------:R-:W-:Y:S01]  /*5840*/  @P4 STG.E desc[UR40][R8.64+0x4], R27 ;  /* 0x0000041b08004986 */ /* 0x000fe2000c101928 */
[----:B------:R-:W-:Y:S01]  /*5850*/  ISETP.GT.AND P2, PT, R3, 0x8, P2 ;  /* 0x000000080300780c */ /* 0x000fe20001744270 */
[-C--:B------:R-:W-:Y:S01]  /*5860*/  FMUL R45, R45, R19.reuse ;  /* 0x000000132d2d7220 */ /* 0x080fe20000400000 */
[C---:B------:R-:W-:Y:S01]  /*5870*/  ISETP.GT.AND P1, PT, R3.reuse, 0x8, P1 ;  /* 0x000000080300780c */ /* 0x040fe20000f24270 */
[----:B------:R1:W-:Y:S01]  /*5880*/  @P5 STG.E desc[UR40][R6.64+0x20], R5 ;  /* 0x0000200506005986 */ /* 0x0003e2000c101928 */
[----:B------:R-:W-:Y:S01]  /*5890*/  ISETP.GT.AND P5, PT, R3, RZ, P0 ;  /* 0x000000ff0300720c */ /* 0x000fe200007a4270 */
[----:B------:R-:W-:Y:S01]  /*58a0*/  FMUL R47, R47, R19 ;  /* 0x000000132f2f7220 */ /* 0x000fe20000400000 */
[----:B------:R-:W-:Y:S01]  /*58b0*/  F2FP.TF32.F32.PACK_B R31, R31 ;  /* 0x0000001fff1f723e */ /* 0x000fe200024050ff */
[----:B------:R-:W-:Y:S01]  /*58c0*/  @P3 STG.E desc[UR40][R6.64+0x24], R29 ;  /* 0x0000241d06003986 */ /* 0x000fe2000c101928 */
[----:B------:R-:W-:Y:S01]  /*58d0*/  ISETP.GT.AND P3, PT, R4, 0x11, PT ;  /* 0x000000110400780c */ /* 0x000fe20003f64270 */
[----:B0-----:R-:W-:Y:S01]  /*58e0*/  FMUL R11, R30, R19 ;  /* 0x000000131e0b7220 */ /* 0x001fe20000400000 */
[----:B------:R-:W-:Y:S01]  /*58f0*/  F2FP.TF32.F32.PACK_B R13, R13 ;  /* 0x0000000dff0d723e */ /* 0x000fe200024050ff */
[-C--:B------:R-:W-:Y:S01]  /*5900*/  FMUL R49, R49, R19.reuse ;  /* 0x0000001331317220 */ /* 0x080fe20000400000 */
[----:B------:R-:W-:Y:S01]  /*5910*/  ISETP.GT.AND P4, PT, R3, RZ, P3 ;  /* 0x000000ff0300720c */ /* 0x000fe20001f84270 */
[----:B------:R-:W-:Y:S01]  /*5920*/  FMUL R51, R51, R19 ;  /* 0x0000001333337220 */ /* 0x000fe20000400000 */
[----:B------:R-:W-:Y:S01]  /*5930*/  F2FP.TF32.F32.PACK_B R11, R11 ;  /* 0x0000000bff0b723e */ /* 0x000fe200024050ff */
[----:B-1----:R-:W-:Y:S01]  /*5940*/  FMUL R5, R34, R19 ;  /* 0x0000001322057220 */ /* 0x002fe20000400000 */
[----:B------:R-:W-:Y:S01]  /*5950*/  F2FP.TF32.F32.PACK_B R33, R33 ;  /* 0x00000021ff21723e */ /* 0x000fe200024050ff */
[-C--:B------:R-:W-:Y:S01]  /*5960*/  FMUL R53, R53, R19.reuse ;  /* 0x0000001335357220 */ /* 0x080fe20000400000 */
[----:B------:R-:W-:Y:S01]  /*5970*/  ISETP.GT.AND P0, PT, R3, 0x8, P0 ;  /* 0x000000080300780c */ /* 0x000fe20000704270 */
[----:B------:R0:W-:Y:S01]  /*5980*/  @P2 STG.E desc[UR40][R8.64+0x20], R11 ;  /* 0x0000200b08002986 */ /* 0x0001e2000c101928 */
[C---:B------:R-:W-:Y:S01]  /*5990*/  ISETP.GT.AND P2, PT, R4.reuse, 0x19, PT ;  /* 0x000000190400780c */ /* 0x040fe20003f44270 */
[----:B------:R-:W-:Y:S01]  /*59a0*/  FMUL R55, R55, R19 ;  /* 0x0000001337377220 */ /* 0x000fe20000400000 */
[----:B------:R-:W-:Y:S01]  /*59b0*/  F2FP.TF32.F32.PACK_B R5, R5 ;  /* 0x00000005ff05723e */ /* 0x000fe200024050ff */
[----:B------:R-:W-:Y:S01]  /*59c0*/  @P1 STG.E desc[UR40][R8.64+0x24], R31 ;  /* 0x0000241f08001986 */ /* 0x000fe2000c101928 */
[----:B------:R-:W-:Y:S01]  /*59d0*/  ISETP.GT.AND P1, PT, R4, 0x18, PT ;  /* 0x000000180400780c */ /* 0x000fe20003f24270 */
[----:B------:R-:W-:Y:S01]  /*59e0*/  FMUL R57, R57, R19 ;  /* 0x0000001339397220 */ /* 0x000fe20000400000 */
[----:B------:R-:W-:Y:S01]  /*59f0*/  F2FP.TF32.F32.PACK_B R35, R35 ;  /* 0x00000023ff23723e */ /* 0x000fe200024050ff */
[----:B------:R1:W-:Y:S01]  /*5a00*/  @P5 STG.E desc[UR40][R6.64+0x40], R13 ;  /* 0x0000400d06005986 */ /* 0x0003e2000c101928 */
[----:B------:R-:W-:Y:S01]  /*5a10*/  ISETP.GT.AND P5, PT, R3, RZ, P1 ;  /* 0x000000ff0300720c */ /* 0x000fe20000fa4270 */
[----:B------:R-:W-:Y:S01]  /*5a20*/  FMUL R59, R59, R19 ;  /* 0x000000133b3b7220 */ /* 0x000fe20000400000 */
[----:B------:R-:W-:Y:S01]  /*5a30*/  F2FP.TF32.F32.PACK_B R37, R37 ;  /* 0x00000025ff25723e */ /* 0x000fe200024050ff */
[----:B------:R-:W-:Y:S01]  /*5a40*/  @P4 STG.E desc[UR40][R6.64+0x44], R33 ;  /* 0x0000442106004986 */ /* 0x000fe2000c101928 */
[C---:B------:R-:W-:Y:S01]  /*5a50*/  ISETP.GT.AND P4, PT, R3.reuse, 0x8, P3 ;  /* 0x000000080300780c */ /* 0x040fe20001f84270 */
[-C--:B0-----:R-:W-:Y:S01]  /*5a60*/  FMUL R11, R36, R19.reuse ;  /* 0x00000013240b7220 */ /* 0x081fe20000400000 */
[----:B------:R-:W-:Y:S01]  /*5a70*/  ISETP.GT.AND P3, PT, R3, RZ, P2 ;  /* 0x000000ff0300720c */ /* 0x000fe20001764270 */
[----:B------:R0:W-:Y:S01]  /*5a80*/  @P0 STG.E desc[UR40][R8.64+0x40], R5 ;  /* 0x0000400508000986 */ /* 0x0001e2000c101928 */
[----:B------:R-:W-:Y:S01]  /*5a90*/  ISETP.GT.AND P0, PT, R4, 0x20, PT ;  /* 0x000000200400780c */ /* 0x000fe20003f04270 */
[----:B------:R-:W-:Y:S01]  /*5aa0*/  FMUL R61, R61, R19 ;  /* 0x000000133d3d7220 */ /* 0x000fe20000400000 */
[----:B------:R-:W-:Y:S01]  /*5ab0*/  F2FP.TF32.F32.PACK_B R11, R11 ;  /* 0x0000000bff0b723e */ /* 0x000fe200024050ff */
[-C--:B-1----:R-:W-:Y:S01]  /*5ac0*/  FMUL R13, R40, R19.reuse ;  /* 0x00000013280d7220 */ /* 0x082fe20000400000 */
[----:B------:R-:W-:Y:S01]  /*5ad0*/  ISETP.GT.AND P1, PT, R3, 0x8, P1 ;  /* 0x000000080300780c */ /* 0x000fe20000f24270 */
[----:B------:R-:W-:Y:S01]  /*5ae0*/  FMUL R63, R63, R19 ;  /* 0x000000133f3f7220 */ /* 0x000fe20000400000 */
[----:B------:R-:W-:Y:S01]  /*5af0*/  F2FP.TF32.F32.PACK_B R39, R39 ;  /* 0x00000027ff27723e */ /* 0x000fe200024050ff */
[----:B------:R-:W-:Y:S01]  /*5b00*/  FMUL R65, R65, R19 ;  /* 0x0000001341417220 */ /* 0x000fe20000400000 */
[----:B------:R-:W-:Y:S01]  /*5b10*/  F2FP.TF32.F32.PACK_B R13, R13 ;  /* 0x0000000dff0d723e */ /* 0x000fe200024050ff */
[----:B------:R-:W-:Y:S01]  /*5b20*/  @P4 STG.E desc[UR40][R8.64+0x44], R35 ;  /* 0x0000442308004986 */ /* 0x000fe2000c101928 */
[C---:B------:R-:W-:Y:S01]  /*5b30*/  ISETP.GT.AND P4, PT, R3.reuse, 0x8, P2 ;  /* 0x000000080300780c */ /* 0x040fe20001784270 */
[-C--:B0-----:R-:W-:Y:S01]  /*5b40*/  FMUL R5, R38, R19.reuse ;  /* 0x0000001326057220 */ /* 0x081fe20000400000 */
[C---:B------:R-:W-:Y:S01]  /*5b50*/  ISETP.GT.AND P2, PT, R4.reuse, 0x21, PT ;  /* 0x000000210400780c */ /* 0x040fe20003f44270 */
[----:B------:R0:W-:Y:S01]  /*5b60*/  @P5 STG.E desc[UR40][R6.64+0x60], R11 ;  /* 0x0000600b06005986 */ /* 0x0001e2000c101928 */
[----:B------:R-:W-:Y:S01]  /*5b70*/  ISETP.GT.AND P5, PT, R3, RZ, P0 ;  /* 0x000000ff0300720c */ /* 0x000fe200007a4270 */
[----:B------:R-:W-:Y:S01]  /*5b80*/  FMUL R67, R67, R19 ;  /* 0x0000001343437220 */ /* 0x000fe20000400000 */
[----:B------:R-:W-:Y:S01]  /*5b90*/  F2FP.TF32.F32.PACK_B R5, R5 ;  /* 0x00000005ff05723e */ /* 0x000fe200024050ff */
[----:B------:R-:W-:Y:S01]  /*5ba0*/  @P3 STG.E desc[UR40][R6.64+0x64], R37 ;  /* 0x0000642506003986 */ /* 0x000fe2000c101928 */
[----:B------:R-:W-:Y:S01]  /*5bb0*/  ISETP.GT.AND P3, PT, R3, RZ, P2 ;  /* 0x000000ff0300720c */ /* 0x000fe20001764270 */
[----:B------:R-:W-:Y:S01]  /*5bc0*/  FMUL R69, R69, R19 ;  /* 0x0000001345457220 */ /* 0x000fe20000400000 */
[----:B------:R-:W-:Y:S01]  /*5bd0*/  F2FP.TF32.F32.PACK_B R41, R41 ;  /* 0x00000029ff29723e */ /* 0x000fe200024050ff */
[----:B------:R1:W-:Y:S01]  /*5be0*/  @P1 STG.E desc[UR40][R8.64+0x60], R5 ;  /* 0x0000600508001986 */ /* 0x0003e2000c101928 */
[----:B------:R-:W-:Y:S01]  /*5bf0*/  ISETP.GT.AND P1, PT, R4, 0x28, PT ;  /* 0x000000280400780c */ /* 0x000fe20003f24270 */
[-C--:B------:R-:W-:Y:S01]  /*5c00*/  FMUL R71, R71, R19.reuse ;  /* 0x0000001347477220 */ /* 0x080fe20000400000 */
[C---:B------:R-:W-:Y:S01]  /*5c10*/  ISETP.GT.AND P0, PT, R3.reuse, 0x8, P0 ;  /* 0x000000080300780c */ /* 0x040fe20000704270 */
[----:B------:R-:W-:Y:S01]  /*5c20*/  @P4 STG.E desc[UR40][R8.64+0x64], R39 ;  /* 0x0000642708004986 */ /* 0x000fe2000c101928 */
[C---:B------:R-:W-:Y:S01]  /*5c30*/  ISETP.GT.AND P4, PT, R3.reuse, 0x8, P2 ;  /* 0x000000080300780c */ /* 0x040fe20001784270 */
[-C--:B0-----:R-:W-:Y:S01]  /*5c40*/  FMUL R11, R44, R19.reuse ;  /* 0x000000132c0b7220 */ /* 0x081fe20000400000 */
[----:B------:R-:W-:Y:S01]  /*5c50*/  ISETP.GT.AND P2, PT, R4, 0x29, PT ;  /* 0x000000290400780c */ /* 0x000fe20003f44270 */
[----:B------:R0:W-:Y:S01]  /*5c60*/  @P5 STG.E desc[UR40][R6.64+0x80], R13 ;  /* 0x0000800d06005986 */ /* 0x0001e2000c101928 */
[----:B------:R-:W-:Y:S01]  /*5c70*/  ISETP.GT.AND P5, PT, R3, RZ, P1 ;  /* 0x000000ff0300720c */ /* 0x000fe20000fa4270 */
[----:B------:R-:W-:Y:S01]  /*5c80*/  FMUL R73, R73, R19 ;  /* 0x0000001349497220 */ /* 0x000fe20000400000 */
[----:B------:R-:W-:Y:S01]  /*5c90*/  F2FP.TF32.F32.PACK_B R43, R43 ;  /* 0x0000002bff2b723e */ /* 0x000fe200024050ff */
[-C--:B-1----:R-:W-:Y:S01]  /*5ca0*/  FMUL R5, R42, R19.reuse ;  /* 0x000000132a057220 */ /* 0x082fe20000400000 */
[----:B------:R-:W-:Y:S01]  /*5cb0*/  @P3 STG.E desc[UR40][R6.64+0x84], R41 ;  /* 0x0000842906003986 */ /* 0x000fe2000c101928 */
[----:B------:R-:W-:Y:S01]  /*5cc0*/  ISETP.GT.AND P3, PT, R3, RZ, P2 ;  /* 0x000000ff0300720c */ /* 0x000fe20001764270 */
[----:B------:R-:W-:Y:S01]  /*5cd0*/  FMUL R75, R75, R19 ;  /* 0x000000134b4b7220 */ /* 0x000fe20000400000 */
[----:B------:R-:W-:Y:S01]  /*5ce0*/  F2FP.TF32.F32.PACK_B R11, R11 ;  /* 0x0000000bff0b723e */ /* 0x000fe200024050ff */
[----:B------:R-:W-:Y:S01]  /*5cf0*/  FMUL R77, R77, R19 ;  /* 0x000000134d4d7220 */ /* 0x000fe20000400000 */
[----:B------:R-:W-:Y:S01]  /*5d00*/  F2FP.TF32.F32.PACK_B R5, R5 ;  /* 0x00000005ff05723e */ /* 0x000fe200024050ff */
[----:B------:R-:W-:Y:S01]  /*5d10*/  FMUL R79, R79, R19 ;  /* 0x000000134f4f7220 */ /* 0x000fe20000400000 */
[----:B------:R-:W-:Y:S01]  /*5d20*/  F2FP.TF32.F32.PACK_B R45, R45 ;  /* 0x0000002dff2d723e */ /* 0x000fe200024050ff */
[-C--:B0-----:R-:W-:Y:S01]  /*5d30*/  FMUL R13, R48, R19.reuse ;  /* 0x00000013300d7220 */ /* 0x081fe20000400000 */
[----:B------:R-:W-:Y:S01]  /*5d40*/  ISETP.GT.AND P1, PT, R3, 0x8, P1 ;  /* 0x000000080300780c */ /* 0x000fe20000f24270 */
[----:B------:R0:W-:Y:S01]  /*5d50*/  @P0 STG.E desc[UR40][R8.64+0x80], R5 ;  /* 0x0000800508000986 */ /* 0x0001e2000c101928 */
[----:B------:R-:W-:Y:S01]  /*5d60*/  ISETP.GT.AND P0, PT, R4, 0x30, PT ;  /* 0x000000300400780c */ /* 0x000fe20003f04270 */
[----:B------:R-:W-:Y:S01]  /*5d70*/  FMUL R81, R81, R19 ;  /* 0x0000001351517220 */ /* 0x000fe20000400000 */
[----:B------:R-:W-:Y:S01]  /*5d80*/  F2FP.TF32.F32.PACK_B R47, R47 ;  /* 0x0000002fff2f723e */ /* 0x000fe200024050ff */
[----:B------:R-:W-:Y:S01]  /*5d90*/  @P4 STG.E desc[UR40][R8.64+0x84], R43 ;  /* 0x0000842b08004986 */ /* 0x000fe2000c101928 */
[C---:B------:R-:W-:Y:S01]  /*5da0*/  ISETP.GT.AND P4, PT, R3.reuse, 0x8, P2 ;  /* 0x000000080300780c */ /* 0x040fe20001784270 */
[-C--:B------:R-:W-:Y:S01]  /*5db0*/  FMUL R15, R82, R19.reuse ;  /* 0x00000013520f7220 */ /* 0x080fe20000400000 */
[----:B------:R-:W-:Y:S01]  /*5dc0*/  ISETP.GT.AND P2, PT, R4, 0x31, PT ;  /* 0x000000310400780c */ /* 0x000fe20003f44270 */
[----:B------:R1:W-:Y:S01]  /*5dd0*/  @P5 STG.E desc[UR40][R6.64+0xa0], R11 ;  /* 0x0000a00b06005986 */ /* 0x0003e2000c101928 */
[----:B------:R-:W-:Y:S01]  /*5de0*/  ISETP.GT.AND P5, PT, R3, RZ, P0 ;  /* 0x000000ff0300720c */ /* 0x000fe200007a4270 */
[----:B------:R-:W-:Y:S01]  /*5df0*/  FMUL R83, R83, R19 ;  /* 0x0000001353537220 */ /* 0x000fe20000400000 */
[----:B------:R-:W-:Y:S01]  /*5e00*/  F2FP.TF32.F32.PACK_B R13, R13 ;  /* 0x0000000dff0d723e */ /* 0x000fe200024050ff */
[-C--:B0-----:R-:W-:Y:S01]  /*5e10*/  FMUL R5, R46, R19.reuse ;  /* 0x000000132e057220 */ /* 0x081fe20000400000 */
[----:B------:R-:W-:Y:S01]  /*5e20*/  @P3 STG.E desc[UR40][R6.64+0xa4], R45 ;  /* 0x0000a42d06003986 */ /* 0x000fe2000c101928 */
[----:B------:R-:W-:Y:S01]  /*5e30*/  ISETP.GT.AND P3, PT, R3, RZ, P2 ;  /* 0x000000ff0300720c */ /* 0x000fe20001764270 */
[----:B------:R-:W-:Y:S01]  /*5e40*/  FMUL R21, R84, R19 ;  /* 0x0000001354157220 */ /* 0x000fe20000400000 */
[----:B------:R-:W-:Y:S01]  /*5e50*/  F2FP.TF32.F32.PACK_B R49, R49 ;  /* 0x00000031ff31723e */ /* 0x000fe200024050ff */
[----:B------:R-:W-:Y:S01]  /*5e60*/  FMUL R85, R85, R19 ;  /* 0x0000001355557220 */ /* 0x000fe20000400000 */
[----:B------:R-:W-:Y:S01]  /*5e70*/  F2FP.TF32.F32.PACK_B R5, R5 ;  /* 0x00000005ff05723e */ /* 0x000fe200024050ff */
[-C--:B------:R-:W-:Y:S01]  /*5e80*/  FMUL R87, R87, R19.reuse ;  /* 0x0000001357577220 */ /* 0x080fe20000400000 */
[----:B------:R-:W-:Y:S01]  /*5e90*/  ISETP.GT.AND P0, PT, R3, 0x8, P0 ;  /* 0x000000080300780c */ /* 0x000fe20000704270 */
[----:B-1----:R-:W-:Y:S01]  /*5ea0*/  FMUL R11, R52, R19 ;  /* 0x00000013340b7220 */ /* 0x002fe20000400000 */
[----:B------:R-:W-:Y:S01]  /*5eb0*/  F2FP.TF32.F32.PACK_B R51, R51 ;  /* 0x00000033ff33723e */ /* 0x000fe200024050ff */
[----:B------:R0:W-:Y:S01]  /*5ec0*/  @P1 STG.E desc[UR40][R8.64+0xa0], R5 ;  /* 0x0000a00508001986 */ /* 0x0001e2000c101928 */
[----:B------:R-:W-:-:S02]  /*5ed0*/  ISETP.GT.AND P1, PT, R4, 0x38, PT ;  /* 0x000000380400780c */ /* 0x000fc40003f24270 */
[----:B------:R-:W-:Y:S01]  /*5ee0*/  F2FP.TF32.F32.PACK_B R11, R11 ;  /* 0x0000000bff0b723e */ /* 0x000fe200024050ff */
[----:B------:R-:W-:Y:S01]  /*5ef0*/  @P4 STG.E desc[UR40][R8.64+0xa4], R47 ;  /* 0x0000a42f08004986 */ /* 0x000fe2000c101928 */
[C---:B------:R-:W-:Y:S02]  /*5f00*/  ISETP.GT.AND P4, PT, R3.reuse, 0x8, P2 ;  /* 0x000000080300780c */ /* 0x040fe40001784270 */
[----:B------:R-:W-:Y:S01]  /*5f10*/  ISETP.GT.AND P2, PT, R4, 0x39, PT ;  /* 0x000000390400780c */ /* 0x000fe20003f44270 */
[----:B------:R1:W-:Y:S01]  /*5f20*/  @P5 STG.E desc[UR40][R6.64+0xc0], R13 ;  /* 0x0000c00d06005986 */ /* 0x0003e2000c101928 */
[C---:B------:R-:W-:Y:S02]  /*5f30*/  ISETP.GT.AND P5, PT, R3.reuse, RZ, P1 ;  /* 0x000000ff0300720c */ /* 0x040fe40000fa4270 */
[----:B------:R-:W-:Y:S01]  /*5f40*/  F2FP.TF32.F32.PACK_B R53, R53 ;  /* 0x00000035ff35723e */ /* 0x000fe200024050ff */
[----:B0-----:R-:W-:Y:S01]  /*5f50*/  FMUL R5, R50, R19 ;  /* 0x0000001332057220 */ /* 0x001fe20000400000 */
[----:B------:R-:W-:Y:S01]  /*5f60*/  @P3 STG.E desc[UR40][R6.64+0xc4], R49 ;  /* 0x0000c43106003986 */ /* 0x000fe2000c101928 */
[----:B------:R-:W-:-:S02]  /*5f70*/  ISETP.GT.AND P3, PT, R3, RZ, P2 ;  /* 0x000000ff0300720c */ /* 0x000fc40001764270 */
[----:B------:R-:W-:Y:S02]  /*5f80*/  ISETP.GT.AND P1, PT, R3, 0x8, P1 ;  /* 0x000000080300780c */ /* 0x000fe40000f24270 */
[----:B------:R-:W-:Y:S01]  /*5f90*/  F2FP.TF32.F32.PACK_B R5, R5 ;  /* 0x00000005ff05723e */ /* 0x000fe200024050ff */
[----:B-1----:R-:W-:Y:S01]  /*5fa0*/  FMUL R13, R56, R19 ;  /* 0x00000013380d7220 */ /* 0x002fe20000400000 */
[----:B------:R-:W-:-:S03]  /*5fb0*/  F2FP.TF32.F32.PACK_B R55, R55 ;  /* 0x00000037ff37723e */ /* 0x000fc600024050ff */
[----:B------:R0:W-:Y:S01]  /*5fc0*/  @P0 STG.E desc[UR40][R8.64+0xc0], R5 ;  /* 0x0000c00508000986 */ /* 0x0001e2000c101928 */
[C---:B------:R-:W-:Y:S02]  /*5fd0*/  ISETP.GT.AND P0, PT, R4.reuse, 0x40, PT ;  /* 0x000000400400780c */ /* 0x040fe40003f04270 */
        /* <DEDUP_REMOVED lines=71> */
[----:B------:R-:W-:Y:S01]  /*6450*/  @P3 STG.E desc[UR40][R6.64+0x164], R69 ;  /* 0x0001644506003986 */ /* 0x000fe2000c101928 */
[----:B0-----:R-:W-:Y:S01]  /*6460*/  FMUL R5, R70, R19 ;  /* 0x0000001346057220 */ /* 0x001fe20000400000 */
[----:B------:R-:W-:-:S02]  /*6470*/  ISETP.GT.AND P3, PT, R3, RZ, P2 ;  /* 0x000000ff0300720c */ /* 0x000fc40001764270 */
[----:B------:R-:W-:Y:S02]  /*6480*/  ISETP.GT.AND P0, PT, R3, 0x8, P0 ;  /* 0x000000080300780c */ /* 0x000fe40000704270 */
[----:B------:R-:W-:Y:S01]  /*6490*/  F2FP.TF32.F32.PACK_B R5, R5 ;  /* 0x00000005ff05723e */ /* 0x000fe200024050ff */
[----:B-1----:R-:W-:Y:S01]  /*64a0*/  FMUL R11, R76, R19 ;  /* 0x000000134c0b7220 */ /* 0x002fe20000400000 */
[----:B------:R-:W-:-:S03]  /*64b0*/  F2FP.TF32.F32.PACK_B R75, R75 ;  /* 0x0000004bff4b723e */ /* 0x000fc600024050ff */
[----:B------:R0:W-:Y:S01]  /*64c0*/  @P1 STG.E desc[UR40][R8.64+0x160], R5 ;  /* 0x0001600508001986 */ /* 0x0001e2000c101928 */
[----:B------:R-:W-:Y:S02]  /*64d0*/  F2FP.TF32.F32.PACK_B R77, R77 ;  /* 0x0000004dff4d723e */ /* 0x000fe400024050ff */
[----:B------:R-:W-:Y:S01]  /*64e0*/  F2FP.TF32.F32.PACK_B R11, R11 ;  /* 0x0000000bff0b723e */ /* 0x000fe200024050ff */
[----:B------:R-:W-:Y:S01]  /*64f0*/  @P4 STG.E desc[UR40][R8.64+0x164], R71 ;  /* 0x0001644708004986 */ /* 0x000fe2000c101928 */
[C---:B------:R-:W-:Y:S02]  /*6500*/  ISETP.GT.AND P4, PT, R4.reuse, 0x68, PT ;  /* 0x000000680400780c */ /* 0x040fe40003f84270 */
[----:B------:R-:W-:Y:S01]  /*6510*/  F2FP.TF32.F32.PACK_B R79, R79 ;  /* 0x0000004fff4f723e */ /* 0x000fe200024050ff */
[----:B------:R1:W-:Y:S01]  /*6520*/  @P5 STG.E desc[UR40][R6.64+0x180], R13 ;  /* 0x0001800d06005986 */ /* 0x0003e2000c101928 */
[----:B------:R-:W-:Y:S02]  /*6530*/  ISETP.GT.AND P5, PT, R4, 0x69, PT ;  /* 0x000000690400780c */ /* 0x000fe40003fa4270 */
[----:B------:R-:W-:Y:S01]  /*6540*/  F2FP.TF32.F32.PACK_B R81, R81 ;  /* 0x00000051ff51723e */ /* 0x000fe200024050ff */
[----:B------:R-:W-:Y:S01]  /*6550*/  @P3 STG.E desc[UR40][R6.64+0x184], R73 ;  /* 0x0001844906003986 */ /* 0x000fe2000c101928 */
[C---:B------:R-:W-:Y:S01]  /*6560*/  ISETP.GT.AND P3, PT, R3.reuse, 0x8, P2 ;  /* 0x000000080300780c */ /* 0x040fe20001764270 */
[----:B0-----:R-:W-:Y:S01]  /*6570*/  FMUL R5, R74, R19 ;  /* 0x000000134a057220 */ /* 0x001fe20000400000 */
[----:B------:R-:W-:-:S02]  /*6580*/  ISETP.GT.AND P2, PT, R3, RZ, P4 ;  /* 0x000000ff0300720c */ /* 0x000fc40002744270 */
[C---:B------:R-:W-:Y:S02]  /*6590*/  ISETP.GT.AND P1, PT, R3.reuse, RZ, P5 ;  /* 0x000000ff0300720c */ /* 0x040fe40002f24270 */
[C---:B------:R-:W-:Y:S01]  /*65a0*/  ISETP.GT.AND P4, PT, R3.reuse, 0x8, P4 ;  /* 0x000000080300780c */ /* 0x040fe20002784270 */
[----:B-1----:R-:W-:Y:S01]  /*65b0*/  FMUL R13, R78, R19 ;  /* 0x000000134e0d7220 */ /* 0x002fe20000400000 */
[----:B------:R-:W-:Y:S02]  /*65c0*/  F2FP.TF32.F32.PACK_B R5, R5 ;  /* 0x00000005ff05723e */ /* 0x000fe400024050ff */
[----:B------:R-:W-:Y:S02]  /*65d0*/  ISETP.GT.AND P5, PT, R3, 0x8, P5 ;  /* 0x000000080300780c */ /* 0x000fe40002fa4270 */
[----:B------:R-:W-:Y:S01]  /*65e0*/  F2FP.TF32.F32.PACK_B R13, R13 ;  /* 0x0000000dff0d723e */ /* 0x000fe200024050ff */
[----:B------:R0:W-:Y:S01]  /*65f0*/  @P0 STG.E desc[UR40][R8.64+0x180], R5 ;  /* 0x0001800508000986 */ /* 0x0001e2000c101928 */
[----:B------:R-:W-:-:S02]  /*6600*/  ISETP.GT.AND P0, PT, R4, 0x79, PT ;  /* 0x000000790400780c */ /* 0x000fc40003f04270 */
[----:B------:R-:W-:Y:S01]  /*6610*/  F2FP.TF32.F32.PACK_B R15, R15 ;  /* 0x0000000fff0f723e */ /* 0x000fe200024050ff */
[----:B------:R-:W-:Y:S01]  /*6620*/  @P3 STG.E desc[UR40][R8.64+0x184], R75 ;  /* 0x0001844b08003986 */ /* 0x000fe2000c101928 */
[C---:B------:R-:W-:Y:S02]  /*6630*/  ISETP.GT.AND P3, PT, R4.reuse, 0x70, PT ;  /* 0x000000700400780c */ /* 0x040fe40003f64270 */
[----:B------:R-:W-:Y:S01]  /*6640*/  F2FP.TF32.F32.PACK_B R83, R83 ;  /* 0x00000053ff53723e */ /* 0x000fe200024050ff */
[----:B------:R1:W-:Y:S01]  /*6650*/  @P2 STG.E desc[UR40][R6.64+0x1a0], R11 ;  /* 0x0001a00b06002986 */ /* 0x0003e2000c101928 */
[C---:B------:R-:W-:Y:S02]  /*6660*/  ISETP.GT.AND P2, PT, R4.reuse, 0x71, PT ;  /* 0x000000710400780c */ /* 0x040fe40003f44270 */
[----:B------:R-:W-:Y:S01]  /*6670*/  F2FP.TF32.F32.PACK_B R21, R21 ;  /* 0x00000015ff15723e */ /* 0x000fe200024050ff */
[----:B------:R-:W-:Y:S01]  /*6680*/  @P1 STG.E desc[UR40][R6.64+0x1a4], R77 ;  /* 0x0001a44d06001986 */ /* 0x000fe2000c101928 */
[----:B------:R-:W-:Y:S01]  /*6690*/  ISETP.GT.AND P1, PT, R4, 0x78, PT ;  /* 0x000000780400780c */ /* 0x000fe20003f24270 */
[----:B------:R-:W-:Y:S01]  /*66a0*/  @P4 IMAD.MOV.U32 R4, RZ, RZ, R8 ;  /* 0x000000ffff044224 */ /* 0x000fe200078e0008 */
[----:B------:R-:W-:Y:S01]  /*66b0*/  F2FP.TF32.F32.PACK_B R85, R85 ;  /* 0x00000055ff55723e */ /* 0x000fe200024050ff */
[----:B0-----:R-:W-:Y:S01]  /*66c0*/  @P4 IMAD.MOV.U32 R5, RZ, RZ, R9 ;  /* 0x000000ffff054224 */ /* 0x001fe200078e0009 */
[----:B------:R-:W-:Y:S01]  /*66d0*/  F2FP.TF32.F32.PACK_B R87, R87 ;  /* 0x00000057ff57723e */ /* 0x000fe200024050ff */
[----:B-1----:R-:W-:-:S03]  /*66e0*/  FMUL R11, R80, R19 ;  /* 0x00000013500b7220 */ /* 0x002fc60000400000 */
[----:B------:R0:W-:Y:S01]  /*66f0*/  @P4 STG.E desc[UR40][R4.64+0x1a0], R13 ;  /* 0x0001a00d04004986 */ /* 0x0001e2000c101928 */
[C---:B------:R-:W-:Y:S02]  /*6700*/  ISETP.GT.AND P4, PT, R3.reuse, RZ, P3 ;  /* 0x000000ff0300720c */ /* 0x040fe40001f84270 */
[----:B------:R-:W-:Y:S02]  /*6710*/  ISETP.GT.AND P3, PT, R3, 0x8, P3 ;  /* 0x000000080300780c */ /* 0x000fe40001f64270 */
[----:B------:R-:W-:Y:S01]  /*6720*/  F2FP.TF32.F32.PACK_B R11, R11 ;  /* 0x0000000bff0b723e */ /* 0x000fe200024050ff */
[----:B0-----:R-:W-:Y:S02]  /*6730*/  @P5 IMAD.MOV.U32 R4, RZ, RZ, R8 ;  /* 0x000000ffff045224 */ /* 0x001fe400078e0008 */
[----:B------:R-:W-:Y:S01]  /*6740*/  FMUL R13, R86, R19 ;  /* 0x00000013560d7220 */ /* 0x000fe20000400000 */
[----:B------:R-:W-:-:S04]  /*6750*/  @P5 IMAD.MOV.U32 R5, RZ, RZ, R9 ;  /* 0x000000ffff055224 */ /* 0x000fc800078e0009 */
[----:B------:R-:W-:Y:S01]  /*6760*/  F2FP.TF32.F32.PACK_B R13, R13 ;  /* 0x0000000dff0d723e */ /* 0x000fe200024050ff */
[----:B------:R0:W-:Y:S01]  /*6770*/  @P5 STG.E desc[UR40][R4.64+0x1a4], R79 ;  /* 0x0001a44f04005986 */ /* 0x0001e2000c101928 */
[C---:B------:R-:W-:Y:S02]  /*6780*/  ISETP.GT.AND P5, PT, R3.reuse, RZ, P2 ;  /* 0x000000ff0300720c */ /* 0x040fe400017a4270 */
[----:B------:R-:W-:Y:S01]  /*6790*/  ISETP.GT.AND P2, PT, R3, 0x8, P2 ;  /* 0x000000080300780c */ /* 0x000fe20001744270 */
[----:B0-----:R-:W-:Y:S02]  /*67a0*/  @P4 IMAD.MOV.U32 R4, RZ, RZ, R6 ;  /* 0x000000ffff044224 */ /* 0x001fe400078e0006 */
[----:B------:R-:W-:-:S05]  /*67b0*/  @P4 IMAD.MOV.U32 R5, RZ, RZ, R7 ;  /* 0x000000ffff054224 */ /* 0x000fca00078e0007 */
        /* <DEDUP_REMOVED lines=10> */
[----:B------:R0:W-:Y:S02]  /*6860*/  @P3 STG.E desc[UR40][R4.64+0x1c0], R15 ;  /* 0x0001c00f04003986 */ /* 0x0001e4000c101928 */
[----:B0-----:R-:W-:Y:S02]  /*6870*/  @P2 IMAD.MOV.U32 R4, RZ, RZ, R8 ;  /* 0x000000ffff042224 */ /* 0x001fe400078e0008 */
[----:B------:R-:W-:-:S05]  /*6880*/  @P2 IMAD.MOV.U32 R5, RZ, RZ, R9 ;  /* 0x000000ffff052224 */ /* 0x000fca00078e0009 */
[----:B------:R0:W-:Y:S02]  /*6890*/  @P2 STG.E desc[UR40][R4.64+0x1c4], R83 ;  /* 0x0001c45304002986 */ /* 0x0001e4000c101928 */
[----:B0-----:R-:W-:Y:S02]  /*68a0*/  @P4 IMAD.MOV.U32 R4, RZ, RZ, R6 ;  /* 0x000000ffff044224 */ /* 0x001fe400078e0006 */
[----:B------:R-:W-:-:S05]  /*68b0*/  @P4 IMAD.MOV.U32 R5, RZ, RZ, R7 ;  /* 0x000000ffff054224 */ /* 0x000fca00078e0007 */
[----:B------:R0:W-:Y:S04]  /*68c0*/  @P4 STG.E desc[UR40][R4.64+0x1e0], R21 ;  /* 0x0001e01504004986 */ /* 0x0001e8000c101928 */
[----:B------:R1:W-:Y:S01]  /*68d0*/  @P5 STG.E desc[UR40][R6.64+0x1e4], R85 ;  /* 0x0001e45506005986 */ /* 0x0003e2000c101928 */
[----:B0-----:R-:W-:Y:S02]  /*68e0*/  @P1 IMAD.MOV.U32 R4, RZ, RZ, R8 ;  /* 0x000000ffff041224 */ /* 0x001fe400078e0008 */
[----:B------:R-:W-:-:S05]  /*68f0*/  @P1 IMAD.MOV.U32 R5, RZ, RZ, R9 ;  /* 0x000000ffff051224 */ /* 0x000fca00078e0009 */
[----:B------:R1:W-:Y:S04]  /*6900*/  @P1 STG.E desc[UR40][R4.64+0x1e0], R13 ;  /* 0x0001e00d04001986 */ /* 0x0003e8000c101928 */
[----:B------:R1:W-:Y:S02]  /*6910*/  @P0 STG.E desc[UR40][R8.64+0x1e4], R87 ;  /* 0x0001e45708000986 */ /* 0x0003e4000c101928 */
.L_x_154:
[----:B------:R-:W-:Y:S05]  /*6920*/  BSYNC B0 ;  /* 0x0000000000007941 */ /* 0x000fea0003800000 */
.L_x_28:
[----:B------:R-:W-:Y:S01]  /*6930*/  IADD3 R16, P0, R16, UR38, RZ ;  /* 0x0000002610107c10 */ /* 0x000fe2000ff1e0ff */
[----:B------:R-:W-:Y:S01]  /*6940*/  ULDC.64 UR4, c[0x0][0x650] ;  /* 0x0001940000047ab9 */ /* 0x000fe20000000a00 */
[----:B------:R-:W-:Y:S01]  /*6950*/  PRMT R3, RZ, 0x7610, R3 ;  /* 0x00007610ff037816 */ /* 0x000fe20000000003 */
[----:B------:R-:W-:Y:S01]  /*6960*/  IMAD.MOV.U32 R100, RZ, RZ, -0x1 ;  /* 0xffffffffff647424 */ /* 0x000fe200078e00ff */
[----:B------:R-:W-:Y:S01]  /*6970*/  IADD3.X R17, R17, UR37, RZ, P0, !PT ;  /* 0x0000002511117c10 */ /* 0x000fe200087fe4ff */
[----:B--2---:R-:W-:Y:S01]  /*6980*/  IMAD.MOV.U32 R99, RZ, RZ, -0x1 ;  /* 0xffffffffff637424 */ /* 0x004fe200078e00ff */
[----:B------:R-:W-:-:S04]  /*6990*/  ISETP.GE.U32.AND P0, PT, R16, UR4, PT ;  /* 0x0000000410007c0c */ /* 0x000fc8000bf06070 */
[----:B------:R-:W-:-:S13]  /*69a0*/  ISETP.GE.U32.AND.EX P0, PT, R17, UR5, PT, P0 ;  /* 0x0000000511007c0c */ /* 0x000fda000bf06100 */
[----:B------:R-:W-:Y:S05]  /*69b0*/  @P0 BRA `(.L_x_155) ;  /* 0x00000004004c0947 */ /* 0x000fea0003800000 */
[----:B0-----:R-:W0:Y:S01]  /*69c0*/  LDC.64 R10, c[0x0][0x628] ;  /* 0x00018a00ff0a7b82 */ /* 0x001e220000000a00 */
[----:B-1--4-:R-:W1:Y:S01]  /*69d0*/  S2R R12, SR_CTAID.X ;  /* 0x00000000000c7919 */ /* 0x012e620000002500 */
[----:B---3--:R-:W-:Y:S02]  /*69e0*/  IMAD.MOV.U32 R8, RZ, RZ, R16 ;  /* 0x000000ffff087224 */ /* 0x008fe400078e0010 */
[----:B------:R-:W-:Y:S01]  /*69f0*/  IMAD.MOV.U32 R9, RZ, RZ, R17 ;  /* 0x000000ffff097224 */ /* 0x000fe200078e0011 */
[----:B------:R-:W2:Y:S03]  /*6a00*/  S2R R20, SR_CTAID.Y ;  /* 0x0000000000147919 */ /* 0x000ea60000002600 */
[----:B------:R-:W3:Y:S08]  /*6a10*/  LDC R0, c[0x0][0x630] ;  /* 0x00018c00ff007b82 */ /* 0x000ef00000000800 */
[----:B------:R-:W4:Y:S01]  /*6a20*/  LDC.64 R14, c[0x0][0x620] ;  /* 0x00018800ff0e7b82 */ /* 0x000f220000000a00 */
[----:B0-----:R-:W-:-:S04]  /*6a30*/  ISETP.NE.U32.AND P0, PT, R10, RZ, PT ;  /* 0x000000ff0a00720c */ /* 0x001fc80003f05070 */
[----:B------:R-:W-:-:S13]  /*6a40*/  ISETP.NE.AND.EX P0, PT, R11, RZ, PT, P0 ;  /* 0x000000ff0b00720c */ /* 0x000fda0003f05300 */
[----:B-1234-:R-:W-:Y:S05]  /*6a50*/  @!P0 BRA `(.L_x_156) ;  /* 0x0000000000288947 */ /* 0x01efea0003800000 */
        /* <DEDUP_REMOVED lines=10> */
.L_x_156:
[-CC-:B------:R-:W-:Y:S01]  /*6b00*/  SHF.R.U64 R99, R8, R0.reuse, R9.reuse ;  /* 0x0000000008637219 */ /* 0x180fe20000001209 */
[----:B------:R-:W0:Y:S01]  /*6b10*/  LDC.64 R26, c[0x0][0x640] ;  /* 0x00019000ff1a7b82 */ /* 0x000e220000000a00 */
[----:B------:R-:W-:Y:S01]  /*6b20*/  SHF.R.U32.HI R0, RZ, R0, R9 ;  /* 0x00000000ff007219 */ /* 0x000fe20000011609 */
[----:B------:R-:W-:Y:S01]  /*6b30*/  ULDC UR4, c[0x0][0x150] ;  /* 0x0000540000047ab9 */ /* 0x000fe20000000800 */
[----:B------:R-:W-:Y:S02]  /*6b40*/  IADD3 R3, P0, RZ, -R99, RZ ;  /* 0x80000063ff037210 */ /* 0x000fe40007f1e0ff */
[----:B------:R-:W-:-:S03]  /*6b50*/  I2FP.F32.U32 R7, R12 ;  /* 0x0000000c00077245 */ /* 0x000fc60000201000 */
[----:B------:R-:W1:Y:S01]  /*6b60*/  LDC R6, c[0x0][0x618] ;  /* 0x00018600ff067b82 */ /* 0x000e620000000800 */
[----:B------:R-:W-:Y:S02]  /*6b70*/  IMAD.X R5, RZ, RZ, ~R0, P0 ;  /* 0x000000ffff057224 */ /* 0x000fe400000e0e00 */
[----:B------:R-:W-:Y:S01]  /*6b80*/  FMUL R7, R7, UR4 ;  /* 0x0000000407077c20 */ /* 0x000fe20008400000 */
[----:B------:R-:W-:Y:S01]  /*6b90*/  ULDC UR4, c[0x0][0x154] ;  /* 0x0000550000047ab9 */ /* 0x000fe20000000800 */
[-C--:B------:R-:W-:Y:S02]  /*6ba0*/  IMAD R0, R5, R14.reuse, RZ ;  /* 0x0000000e05007224 */ /* 0x080fe400078e02ff */
[C---:B------:R-:W-:Y:S01]  /*6bb0*/  IMAD.WIDE.U32 R4, R3.reuse, R14, R16 ;  /* 0x0000000e03047225 */ /* 0x040fe200078e0010 */
[----:B------:R-:W2:Y:S01]  /*6bc0*/  LDC R8, c[0x0][0x608] ;  /* 0x00018200ff087b82 */ /* 0x000ea20000000800 */
[----:B------:R-:W3:Y:S02]  /*6bd0*/  F2I.U32.TRUNC.NTZ R7, R7 ;  /* 0x0000000700077305 */ /* 0x000ee4000020f000 */
[----:B------:R-:W-:Y:S01]  /*6be0*/  IMAD R3, R3, R15, R0 ;  /* 0x0000000f03037224 */ /* 0x000fe200078e0200 */
[----:B------:R-:W-:-:S03]  /*6bf0*/  I2FP.F32.U32 R0, R20 ;  /* 0x0000001400007245 */ /* 0x000fc60000201000 */
[----:B------:R-:W-:Y:S01]  /*6c00*/  IMAD.IADD R3, R5, 0x1, R3 ;  /* 0x0000000105037824 */ /* 0x000fe200078e0203 */
[----:B------:R-:W4:Y:S01]  /*6c10*/  LDC R11, c[0x0][0x658] ;  /* 0x00019600ff0b7b82 */ /* 0x000f220000000800 */
[----:B0-----:R-:W-:-:S04]  /*6c20*/  ISETP.NE.U32.AND P0, PT, R26, RZ, PT ;  /* 0x000000ff1a00720c */ /* 0x001fc80003f05070 */
[----:B------:R-:W-:-:S03]  /*6c30*/  ISETP.NE.AND.EX P0, PT, R27, RZ, PT, P0 ;  /* 0x000000ff1b00720c */ /* 0x000fc60003f05300 */
[----:B------:R-:W0:Y:S01]  /*6c40*/  LDC R9, c[0x0][0x144] ;  /* 0x00005100ff097b82 */ /* 0x000e220000000800 */
[-C--:B-1----:R-:W-:Y:S01]  /*6c50*/  SHF.R.U64 R10, R4, R6.reuse, R3 ;  /* 0x00000006040a7219 */ /* 0x082fe20000001203 */
[----:B---3--:R-:W-:Y:S01]  /*6c60*/  IMAD.MOV R7, RZ, RZ, -R7 ;  /* 0x000000ffff077224 */ /* 0x008fe200078e0a07 */
[----:B------:R-:W-:Y:S01]  /*6c70*/  SHF.R.U32.HI R3, RZ, R6, R3 ;  /* 0x00000006ff037219 */ /* 0x000fe20000011603 */
[----:B------:R-:W-:-:S04]  /*6c80*/  FMUL R6, R0, UR4 ;  /* 0x0000000400067c20 */ /* 0x000fc80008400000 */
[----:B------:R-:W1:Y:S01]  /*6c90*/  LDC R21, c[0x0][0x148] ;  /* 0x00005200ff157b82 */ /* 0x000e620000000800 */
[----:B------:R3:W0:Y:S01]  /*6ca0*/  F2I.U32.TRUNC.NTZ R14, R6 ;  /* 0x00000006000e7305 */ /* 0x000622000020f000 */
[-CC-:B--2---:R-:W-:Y:S02]  /*6cb0*/  SHF.R.U64 R13, R10, R8.reuse, R3.reuse ;  /* 0x000000080a0d7219 */ /* 0x184fe40000001203 */
[----:B------:R-:W-:-:S04]  /*6cc0*/  SHF.R.U32.HI R0, RZ, R8, R3 ;  /* 0x00000008ff007219 */ /* 0x000fc80000011603 */
[----:B-----5:R-:W2:Y:S01]  /*6cd0*/  LDC R24, c[0x0][0x648] ;  /* 0x00019200ff187b82 */ /* 0x020ea20000000800 */
[-CC-:B----4-:R-:W-:Y:S02]  /*6ce0*/  SHF.R.U64 R15, R13, R11.reuse, R0.reuse ;  /* 0x0000000b0d0f7219 */ /* 0x190fe40000001200 */
[----:B------:R-:W-:-:S03]  /*6cf0*/  SHF.R.U32.HI R5, RZ, R11, R0 ;  /* 0x0000000bff057219 */ /* 0x000fc60000011600 */
[----:B------:R-:W-:Y:S02]  /*6d00*/  IMAD.MOV.U32 R4, RZ, RZ, R15 ;  /* 0x000000ffff047224 */ /* 0x000fe400078e000f */
[----:B------:R-:W4:Y:S01]  /*6d10*/  LDC R28, c[0x0][0x638] ;  /* 0x00018e00ff1c7b82 */ /* 0x000f220000000800 */
[----:B0-----:R-:W-:-:S07]  /*6d20*/  IMAD R25, R9, R7, R12 ;  /* 0x0000000709197224 */ /* 0x001fce00078e020c */
[----:B------:R-:W0:Y:S08]  /*6d30*/  LDC R29, c[0x0][0x610] ;  /* 0x00018400ff1d7b82 */ /* 0x000e300000000800 */
[----:B------:R-:W0:Y:S01]  /*6d40*/  LDC R30, c[0x0][0x600] ;  /* 0x00018000ff1e7b82 */ /* 0x000e220000000800 */
[----:B-123--:R-:W-:Y:S05]  /*6d50*/  @!P0 BRA `(.L_x_157) ;  /* 0x0000000000288947 */ /* 0x00efea0003800000 */
        /* <DEDUP_REMOVED lines=10> */
.L_x_157:
[----:B------:R-:W-:Y:S01]  /*6e00*/  ISETP.NE.AND P0, PT, R2, 0x1, PT ;  /* 0x000000010200780c */ /* 0x000fe20003f05270 */
[----:B------:R-:W-:Y:S01]  /*6e10*/  IMAD.MOV R14, RZ, RZ, -R14 ;  /* 0x000000ffff0e7224 */ /* 0x000fe200078e0a0e */
[----:B------:R-:W-:Y:S02]  /*6e20*/  SHF.R.U64 R0, R4, R24, R5 ;  /* 0x0000001804007219 */ /* 0x000fe40000001205 */
[----:B------:R-:W-:Y:S02]  /*6e30*/  LOP3.LUT R3, R13, R96, RZ, 0xc0, !PT ;  /* 0x000000600d037212 */ /* 0x000fe400078ec0ff */
[----:B------:R-:W-:Y:S01]  /*6e40*/  LOP3.LUT R10, R10, R95, RZ, 0xc0, !PT ;  /* 0x0000005f0a0a7212 */ /* 0x000fe200078ec0ff */
[----:B------:R-:W-:Y:S02]  /*6e50*/  IMAD.MOV R4, RZ, RZ, -R0 ;  /* 0x000000ffff047224 */ /* 0x000fe400078e0a00 */
[----:B------:R-:W-:Y:S02]  /*6e60*/  IMAD R0, R90, R0, R3 ;  /* 0x000000005a007224 */ /* 0x000fe400078e0203 */
[----:B----4-:R-:W-:-:S02]  /*6e70*/  IMAD R3, R4, R28, R15 ;  /* 0x0000001c04037224 */ /* 0x010fc400078e020f */
[----:B------:R-:W-:Y:S02]  /*6e80*/  @P0 IMAD R25, R21, R14, R20 ;  /* 0x0000000e15190224 */ /* 0x000fe400078e0214 */
[----:B0-----:R-:W-:Y:S02]  /*6e90*/  IMAD R5, R3, R30, R10 ;  /* 0x0000001e03057224 */ /* 0x001fe400078e020a */
[----:B------:R-:W-:Y:S02]  /*6ea0*/  IMAD R0, R0, R29, R25 ;  /* 0x0000001d00007224 */ /* 0x000fe400078e0219 */
[----:B------:R-:W-:-:S03]  /*6eb0*/  IMAD.MOV.U32 R4, RZ, RZ, 0x1 ;  /* 0x00000001ff047424 */ /* 0x000fc600078e00ff */
[----:B------:R-:W-:Y:S02]  /*6ec0*/  SEL R100, R5, R0, !P0 ;  /* 0x0000000005647207 */ /* 0x000fe40004000000 */
[----:B------:R-:W-:Y:S02]  /*6ed0*/  PRMT R3, R4, 0x7610, R3 ;  /* 0x0000761004037816 */ /* 0x000fe40000000003 */
[----:B------:R-:W-:-:S07]  /*6ee0*/  SEL R0, R0, R5, !P0 ;  /* 0x0000000500007207 */ /* 0x000fce0004000000 */
.L_x_155:
[----:B------:R-:W-:Y:S01]  /*6ef0*/  LOP3.LUT P0, RZ, R3, 0xff, RZ, 0xc0, !PT ;  /* 0x000000ff03ff7812 */ /* 0x000fe2000780c0ff */
[----:B------:R-:W-:Y:S01]  /*6f00*/  UIMAD.WIDE.U32 UR4, UR42, -0x55555555, URZ ;  /* 0xaaaaaaab2a0478a5 */ /* 0x000fe2000f8e003f */
[----:B------:R-:W-:-:S03]  /*6f10*/  IMAD.MOV.U32 R101, RZ, RZ, R0 ;  /* 0x000000ffff657224 */ /* 0x000fc600078e0000 */
[----:B------:R-:W-:-:S04]  /*6f20*/  USHF.R.U32.HI UR4, URZ, 0x1, UR5 ;  /* 0x000000013f047899 */ /* 0x000fc80008011605 */
[----:B------:R-:W-:-:S04]  /*6f30*/  UIMAD UR42, UR4, -0x3, UR42 ;  /* 0xfffffffd042a78a4 */ /* 0x000fc8000f8e022a */
[----:B------:R-:W-:Y:S08]  /*6f40*/  @P0 BRA `(.L_x_158) ;  /* 0xffffffa000940947 */ /* 0x000ff0000383ffff */
[----:B------:R-:W-:Y:S05]  /*6f50*/  EXIT ;  /* 0x000000000000794d */ /* 0x000fea0003800000 */
.L_x_3:
        /* <DEDUP_REMOVED lines=26> */
.L_x_160:
[--C-:B------:R-:W-:Y:S01]  /*7100*/  SHF.R.U64 R14, R12, R20, R13.reuse ;  /* 0x000000140c0e7219 */ /* 0x100fe2000000120d */
[----:B------:R-:W0:Y:S01]  /*7110*/  LDC R24, c[0x0][0x618] ;  /* 0x00018600ff187b82 */ /* 0x000e220000000800 */
[----:B------:R-:W-:Y:S01]  /*7120*/  I2FP.F32.U32 R8, R6 ;  /* 0x0000000600087245 */ /* 0x000fe20000201000 */
[----:B------:R-:W-:Y:S01]  /*7130*/  ULDC UR4, c[0x0][0x150] ;  /* 0x0000540000047ab9 */ /* 0x000fe20000000800 */
[----:B------:R-:W-:Y:S02]  /*7140*/  SHF.R.U32.HI R7, RZ, R20, R13 ;  /* 0x00000014ff077219 */ /* 0x000fe4000001160d */
[----:B------:R-:W-:Y:S01]  /*7150*/  IADD3 R11, P0, RZ, -R14, RZ ;  /* 0x8000000eff0b7210 */ /* 0x000fe20007f1e0ff */
[----:B------:R-:W-:Y:S01]  /*7160*/  FMUL R13, R8, UR4 ;  /* 0x00000004080d7c20 */ /* 0x000fe20008400000 */
[----:B------:R-:W-:Y:S01]  /*7170*/  ULDC UR4, c[0x0][0x154] ;  /* 0x0000550000047ab9 */ /* 0x000fe20000000800 */
[----:B------:R-:W1:Y:S02]  /*7180*/  LDC.64 R26, c[0x0][0x640] ;  /* 0x00019000ff1a7b82 */ /* 0x000e640000000a00 */
[----:B------:R-:W-:-:S02]  /*7190*/  IMAD.X R7, RZ, RZ, ~R7, P0 ;  /* 0x000000ffff077224 */ /* 0x000fc400000e0e07 */
[----:B------:R-:W2:Y:S01]  /*71a0*/  F2I.U32.TRUNC.NTZ R13, R13 ;  /* 0x0000000d000d7305 */ /* 0x000ea2000020f000 */
[----:B------:R-:W-:-:S03]  /*71b0*/  IMAD.WIDE.U32 R8, R11, R22, R16 ;  /* 0x000000160b087225 */ /* 0x000fc600078e0010 */
[----:B------:R-:W3:Y:S01]  /*71c0*/  LDC R15, c[0x0][0x144] ;  /* 0x00005100ff0f7b82 */ /* 0x000ee20000000800 */
[----:B------:R-:W-:-:S04]  /*71d0*/  IMAD R10, R7, R22, RZ ;  /* 0x00000016070a7224 */ /* 0x000fc800078e02ff */
[----:B------:R-:W-:Y:S02]  /*71e0*/  IMAD R7, R11, R23, R10 ;  /* 0x000000170b077224 */ /* 0x000fe400078e020a */
[----:B------:R-:W-:Y:S01]  /*71f0*/  IMAD.MOV.U32 R10, RZ, RZ, -0x1 ;  /* 0xffffffffff0a7424 */ /* 0x000fe200078e00ff */
[----:B------:R-:W4:Y:S01]  /*7200*/  LDC R20, c[0x0][0x608] ;  /* 0x00018200ff147b82 */ /* 0x000f220000000800 */
[----:B------:R-:W-:Y:S01]  /*7210*/  IMAD.IADD R7, R9, 0x1, R7 ;  /* 0x0000000109077824 */ /* 0x000fe200078e0207 */
[----:B------:R-:W-:-:S04]  /*7220*/  I2FP.F32.U32 R9, R5 ;  /* 0x0000000500097245 */ /* 0x000fc80000201000 */
[-C--:B0-----:R-:W-:Y:S01]  /*7230*/  SHF.R.U64 R12, R8, R24.reuse, R7 ;  /* 0x00000018080c7219 */ /* 0x081fe20000001207 */
[----:B--2---:R-:W-:Y:S01]  /*7240*/  IMAD.MOV R8, RZ, RZ, -R13 ;  /* 0x000000ffff087224 */ /* 0x004fe200078e0a0d */
[----:B------:R-:W0:Y:S01]  /*7250*/  LDC R11, c[0x0][0x658] ;  /* 0x00019600ff0b7b82 */ /* 0x000e220000000800 */
[----:B-1----:R-:W-:Y:S01]  /*7260*/  ISETP.NE.U32.AND P0, PT, R26, RZ, PT ;  /* 0x000000ff1a00720c */ /* 0x002fe20003f05070 */
[----:B------:R-:W-:Y:S01]  /*7270*/  FMUL R9, R9, UR4 ;  /* 0x0000000409097c20 */ /* 0x000fe20008400000 */
[----:B------:R-:W-:Y:S02]  /*7280*/  SHF.R.U32.HI R7, RZ, R24, R7 ;  /* 0x00000018ff077219 */ /* 0x000fe40000011607 */
[----:B------:R-:W-:-:S03]  /*7290*/  ISETP.NE.AND.EX P0, PT, R27, RZ, PT, P0 ;  /* 0x000000ff1b00720c */ /* 0x000fc60003f05300 */
[----:B------:R-:W1:Y:S01]  /*72a0*/  LDC R22, c[0x0][0x148] ;  /* 0x00005200ff167b82 */ /* 0x000e620000000800 */
[----:B---3--:R-:W-:Y:S02]  /*72b0*/  IMAD R23, R15, R8, R6 ;  /* 0x000000080f177224 */ /* 0x008fe400078e0206 */
[----:B------:R-:W-:-:S05]  /*72c0*/  IMAD.MOV.U32 R8, RZ, RZ, 0x1 ;  /* 0x00000001ff087424 */ /* 0x000fca00078e00ff */
[----:B------:R-:W2:Y:S01]  /*72d0*/  LDC R21, c[0x0][0x600] ;  /* 0x00018000ff157b82 */ /* 0x000ea20000000800 */
[-CC-:B----4-:R-:W-:Y:S02]  /*72e0*/  SHF.R.U64 R15, R12, R20.reuse, R7.reuse ;  /* 0x000000140c0f7219 */ /* 0x190fe40000001207 */
[----:B------:R-:W-:Y:S02]  /*72f0*/  SHF.R.U32.HI R6, RZ, R20, R7 ;  /* 0x00000014ff067219 */ /* 0x000fe40000011607 */
[----:B------:R3:W4:Y:S03]  /*7300*/  F2I.U32.TRUNC.NTZ R20, R9 ;  /* 0x0000000900147305 */ /* 0x000726000020f000 */
[----:B------:R-:W1:Y:S01]  /*7310*/  LDC R25, c[0x0][0x648] ;  /* 0x00019200ff197b82 */ /* 0x000e620000000800 */
[-C--:B0-----:R-:W-:Y:S02]  /*7320*/  SHF.R.U64 R19, R15, R11.reuse, R6 ;  /* 0x0000000b0f137219 */ /* 0x081fe40000001206 */
[----:B------:R-:W-:-:S02]  /*7330*/  SHF.L.U32 R10, R10, R11, RZ ;  /* 0x0000000b0a0a7219 */ /* 0x000fc400000006ff */
[-C--:B------:R-:W-:Y:S01]  /*7340*/  SHF.R.U32.HI R7, RZ, R11.reuse, R6 ;  /* 0x0000000bff077219 */ /* 0x080fe20000011606 */
[----:B------:R-:W-:Y:S01]  /*7350*/  IMAD.MOV.U32 R6, RZ, RZ, R19 ;  /* 0x000000ffff067224 */ /* 0x000fe200078e0013 */
[----:B------:R-:W-:Y:S01]  /*7360*/  SHF.L.U32 R24, R8, R11, RZ ;  /* 0x0000000b08187219 */ /* 0x000fe200000006ff */
[----:B------:R-:W0:Y:S01]  /*7370*/  LDC R28, c[0x0][0x638] ;  /* 0x00018e00ff1c7b82 */ /* 0x000e220000000800 */
[----:B------:R-:W-:-:S07]  /*7380*/  LOP3.LUT R30, RZ, R10, RZ, 0x33, !PT ;  /* 0x0000000aff1e7212 */ /* 0x000fce00078e33ff */
[----:B------:R-:W0:Y:S01]  /*7390*/  LDC R29, c[0x0][0x610] ;  /* 0x00018400ff1d7b82 */ /* 0x000e220000000800 */
[----:B---34-:R-:W-:Y:S05]  /*73a0*/  @!P0 BRA `(.L_x_161) ;  /* 0x0000000000288947 */ /* 0x018fea0003800000 */
[----:B------:R-:W3:Y:S02]  /*73b0*/  LDC R6, c[0x0][0x64c] ;  /* 0x00019300ff067b82 */ /* 0x000ee40000000800 */
[----:B---3--:R-:W-:-:S05]  /*73c0*/  IADD3 R11, P0, R19, R6, RZ ;  /* 0x00000006130b7210 */ /* 0x008fca0007f1e0ff */
        /* <DEDUP_REMOVED lines=8> */
.L_x_161:
[----:B------:R-:W-:Y:S01]  /*7450*/  ISETP.NE.AND P0, PT, R2, 0x1, PT ;  /* 0x000000010200780c */ /* 0x000fe20003f05270 */
[----:B--2---:R-:W-:Y:S01]  /*7460*/  VIADD R9, R21, 0xffffffff ;  /* 0xffffffff15097836 */ /* 0x004fe20000000000 */
[----:B-1----:R-:W-:Y:S01]  /*7470*/  SHF.R.U64 R7, R6, R25, R7 ;  /* 0x0000001906077219 */ /* 0x002fe20000001207 */
[----:B------:R-:W-:Y:S01]  /*7480*/  IMAD.MOV R20, RZ, RZ, -R20 ;  /* 0x000000ffff147224 */ /* 0x000fe200078e0a14 */
[----:B------:R-:W-:Y:S02]  /*7490*/  LOP3.LUT R6, R15, R30, RZ, 0xc0, !PT ;  /* 0x0000001e0f067212 */ /* 0x000fe400078ec0ff */
[----:B------:R-:W-:Y:S01]  /*74a0*/  LOP3.LUT R12, R12, R9, RZ, 0xc0, !PT ;  /* 0x000000090c0c7212 */ /* 0x000fe200078ec0ff */
[----:B------:R-:W-:Y:S02]  /*74b0*/  IMAD.MOV R8, RZ, RZ, -R7 ;  /* 0x000000ffff087224 */ /* 0x000fe400078e0a07 */
[----:B------:R-:W-:Y:S02]  /*74c0*/  IMAD R6, R24, R7, R6 ;  /* 0x0000000718067224 */ /* 0x000fe400078e0206 */
[----:B------:R-:W-:-:S02]  /*74d0*/  IMAD.MOV.U32 R9, RZ, RZ, 0x1 ;  /* 0x00000001ff097424 */ /* 0x000fc400078e00ff */
[----:B------:R-:W-:Y:S02]  /*74e0*/  @P0 IMAD R23, R22, R20, R5 ;  /* 0x0000001416170224 */ /* 0x000fe400078e0205 */
[----:B0-----:R-:W-:Y:S02]  /*74f0*/  IMAD R5, R8, R28, R19 ;  /* 0x0000001c08057224 */ /* 0x001fe400078e0213 */
[----:B------:R-:W-:Y:S02]  /*7500*/  IMAD R19, R6, R29, R23 ;  /* 0x0000001d06137224 */ /* 0x000fe400078e0217 */
[----:B------:R-:W-:Y:S02]  /*7510*/  IMAD R6, R5, R21, R12 ;  /* 0x0000001505067224 */ /* 0x000fe400078e020c */
[----:B------:R-:W-:-:S03]  /*7520*/  IMAD.MOV.U32 R8, RZ, RZ, R14 ;  /* 0x000000ffff087224 */ /* 0x000fc600078e000e */
[----:B------:R-:W-:Y:S02]  /*7530*/  SEL R20, R6, R19, !P0 ;  /* 0x0000001306147207 */ /* 0x000fe40004000000 */
[----:B------:R-:W-:-:S07]  /*7540*/  SEL R19, R19, R6, !P0 ;  /* 0x0000000613137207 */ /* 0x000fce0004000000 */
.L_x_159:
[----:B------:R-:W-:-:S08]  /*7550*/  NOP ;  /* 0x0000000000007918 */ /* 0x000fd00000000000 */
[----:B------:R-:W0:-:S00]  /*7560*/  USETMAXREG.DEALLOC.CTAPOOL 0x28 ;  /* 0x00000028000079c8 */ /* 0x000e0000080e0500 */
[----:B0-----:R-:W-:-:S13]  /*7570*/  ISETP.NE.AND P0, PT, R0, RZ, PT ;  /* 0x000000ff0000720c */ /* 0x001fda0003f05270 */
[----:B------:R-:W-:Y:S05]  /*7580*/  @P0 EXIT ;  /* 0x000000000000094d */ /* 0x000fea0003800000 */
[----:B------:R-:W-:Y:S01]  /*7590*/  LOP3.LUT P0, RZ, R9, 0xff, RZ, 0xc0, !PT ;  /* 0x000000ff09ff7812 */ /* 0x000fe2000780c0ff */
[----:B------:R-:W-:Y:S02]  /*75a0*/  IMAD.MOV.U32 R0, RZ, RZ, 0x1 ;  /* 0x00000001ff007424 */ /* 0x000fe400078e00ff */
[----:B------:R-:W-:-:S10]  /*75b0*/  IMAD.MOV.U32 R12, RZ, RZ, RZ ;  /* 0x000000ffff0c7224 */ /* 0x000fd400078e00ff */
[----:B------:R-:W-:Y:S05]  /*75c0*/  @!P0 BRA `(.L_x_162) ;  /* 0x0000000c00948947 */ /* 0x000fea0003800000 */
[----:B------:R-:W0:Y:S01]  /*75d0*/  LDC R0, c[0x0][0x28c] ;  /* 0x0000a300ff007b82 */ /* 0x000e220000000800 */
[----:B------:R-:W-:Y:S01]  /*75e0*/  LOP3.LUT P0, RZ, R3, 0x1f, RZ, 0xc0, !PT ;  /* 0x0000001f03ff7812 */ /* 0x000fe2000780c0ff */
[----:B------:R-:W-:Y:S01]  /*75f0*/  ULDC UR21, c[0x0][0x658] ;  /* 0x0001960000157ab9 */ /* 0x000fe20000000800 */
[----:B------:R-:W-:Y:S01]  /*7600*/  UMOV UR4, 0xffffffff ;  /* 0xffffffff00047882 */ /* 0x000fe20000000000 */
[----:B------:R-:W-:Y:S01]  /*7610*/  BSSY B0, `(.L_x_162) ;  /* 0x00000e0000007945 */ /* 0x000fe20003800000 */
[----:B------:R-:W-:Y:S01]  /*7620*/  USHF.L.U32 UR4, UR4, UR21, URZ ;  /* 0x0000001504047299 */ /* 0x000fe2000800063f */
[C---:B------:R-:W-:Y:S01]  /*7630*/  ISETP.NE.AND P2, PT, R4.reuse, RZ, PT ;  /* 0x000000ff0400720c */ /* 0x040fe20003f45270 */
[----:B------:R-:W-:Y:S01]  /*7640*/  IMAD.MOV.U32 R13, RZ, RZ, 0x1 ;  /* 0x00000001ff0d7424 */ /* 0x000fe200078e00ff */
[----:B------:R-:W-:Y:S01]  /*7650*/  ISETP.NE.OR P0, PT, R4, RZ, !P0 ;  /* 0x000000ff0400720c */ /* 0x000fe20004705670 */
[----:B------:R-:W-:Y:S01]  /*7660*/  IMAD.MOV.U32 R12, RZ, RZ, RZ ;  /* 0x000000ffff0c7224 */ /* 0x000fe200078e00ff */
[----:B------:R-:W-:Y:S01]  /*7670*/  LOP3.LUT R11, R18, 0x2, RZ, 0xfc, !PT ;  /* 0x00000002120b7812 */ /* 0x000fe200078efcff */
[----:B------:R-:W-:Y:S01]  /*7680*/  ULDC UR13, c[0x0][0x600] ;  /* 0x00018000000d7ab9 */ /* 0x000fe20000000800 */
[----:B------:R-:W-:Y:S01]  /*7690*/  UMOV UR5, 0x1 ;  /* 0x0000000100057882 */ /* 0x000fe20000000000 */
[----:B------:R-:W-:-:S02]  /*76a0*/  UIADD3 UR13, UR13, -0x1, URZ ;  /* 0xffffffff0d0d7890 */ /* 0x000fc4000fffe03f */
[----:B------:R-:W-:Y:S02]  /*76b0*/  USHF.L.U32 UR21, UR5, UR21, URZ ;  /* 0x0000001505157299 */ /* 0x000fe4000800063f */
[----:B------:R-:W-:Y:S01]  /*76c0*/  ULOP3.LUT UR22, URZ, UR4, URZ, 0x33, !UPT ;  /* 0x000000043f167292 */ /* 0x000fe2000f8e333f */
[----:B------:R-:W-:Y:S01]  /*76d0*/  ULDC.64 UR14, c[0x0][0x198] ;  /* 0x00006600000e7ab9 */ /* 0x000fe20000000a00 */
[----:B0-----:R-:W-:-:S05]  /*76e0*/  VIADD R0, R0, 0x7f ;  /* 0x0000007f00007836 */ /* 0x001fca0000000000 */
[----:B------:R-:W-:-:S04]  /*76f0*/  SHF.R.S32.HI R3, RZ, 0x1f, R0 ;  /* 0x0000001fff037819 */ /* 0x000fc80000011400 */
[----:B------:R-:W-:Y:S01]  /*7700*/  LEA.HI R3, R3, R0, RZ, 0x7 ;  /* 0x0000000003037211 */ /* 0x000fe200078f38ff */
[----:B------:R-:W-:-:S03]  /*7710*/  IMAD.MOV.U32 R0, RZ, RZ, 0x1 ;  /* 0x00000001ff007424 */ /* 0x000fc600078e00ff */
[----:B------:R-:W-:-:S05]  /*7720*/  SHF.R.S32.HI R3, RZ, 0x7, R3 ;  /* 0x00000007ff037819 */ /* 0x000fca0000011403 */
[----:B------:R-:W-:-:S07]  /*7730*/  VIADD R10, R3, 0x1 ;  /* 0x00000001030a7836 */ /* 0x000fce0000000000 */
.L_x_174:
[----:B------:R-:W-:-:S03]  /*7740*/  UMOV UR4, 0xffffffff ;  /* 0xffffffff00047882 */ /* 0x000fc60000000000 */
[----:B------:R-:W-:Y:S05]  /*7750*/  BRA.DIV UR4, `(.L_x_163) ;  /* 0x0000000e04f87947 */ /* 0x000fea000b800000 */
[----:B------:R-:W-:-:S13]  /*7760*/  ELECT P6, URZ, PT ;  /* 0x00000000003f782f */ /* 0x000fda00038c0000 */
.L_x_184:
[----:B------:R-:W0:Y:S01]  /*7770*/  LDC R4, c[0x0][0x28c] ;  /* 0x0000a300ff047b82 */ /* 0x000e220000000800 */
[----:B------:R-:W-:Y:S01]  /*7780*/  BSSY B1, `(.L_x_164) ;  /* 0x0000057000017945 */ /* 0x000fe20003800000 */
[----:B0-----:R-:W-:-:S13]  /*7790*/  ISETP.LT.OR P6, PT, R4, 0x1, !P6 ;  /* 0x000000010400780c */ /* 0x001fda00077c1670 */
[----:B------:R-:W-:Y:S05]  /*77a0*/  @P6 BRA `(.L_x_165) ;  /* 0x0000000400506947 */ /* 0x000fea0003800000 */
[----:B------:R-:W-:Y:S02]  /*77b0*/  IMAD.SHL.U32 R19, R19, 0x80, RZ ;  /* 0x0000008013137824 */ /* 0x000fe400078e00ff */
[----:B------:R-:W-:Y:S02]  /*77c0*/  IMAD.SHL.U32 R20, R20, 0x80, RZ ;  /* 0x0000008014147824 */ /* 0x000fe400078e00ff */
[----:B------:R-:W-:Y:S02]  /*77d0*/  IMAD.MOV.U32 R21, RZ, RZ, RZ ;  /* 0x000000ffff157224 */ /* 0x000fe400078e00ff */
[----:B------:R-:W-:Y:S02]  /*77e0*/  IMAD.MOV.U32 R4, RZ, RZ, R10 ;  /* 0x000000ffff047224 */ /* 0x000fe400078e000a */
[----:B------:R-:W-:Y:S02]  /*77f0*/  IMAD.MOV.U32 R5, RZ, RZ, R0 ;  /* 0x000000ffff057224 */ /* 0x000fe400078e0000 */
[----:B------:R-:W-:-:S07]  /*7800*/  IMAD.MOV.U32 R6, RZ, RZ, R12 ;  /* 0x000000ffff067224 */ /* 0x000fce00078e000c */
.L_x_169:
[----:B------:R-:W0:Y:S01]  /*7810*/  S2R R14, SR_CgaCtaId ;  /* 0x00000000000e7919 */ /* 0x000e220000008800 */
[----:B------:R-:W-:Y:S01]  /*7820*/  MOV R7, 0x400 ;  /* 0x0000040000077802 */ /* 0x000fe20000000f00 */
[----:B------:R-:W1:Y:S03]  /*7830*/  @!P2 LDC R9, c[0x0][0x500] ;  /* 0x00014000ff09ab82 */ /* 0x000e660000000800 */
[----:B0-----:R-:W-:Y:S02]  /*7840*/  LEA R15, R14, R7, 0x18 ;  /* 0x000000070e0f7211 */ /* 0x001fe400078ec0ff */
[----:B------:R-:W-:-:S03]  /*7850*/  SHF.L.U32 R7, R5, 0x1f, RZ ;  /* 0x0000001f05077819 */ /* 0x000fc600000006ff */
[----:B------:R-:W-:-:S04]  /*7860*/  IMAD R14, R6, 0x8, R15 ;  /* 0x00000008060e7824 */ /* 0x000fc800078e020f */
[----:B------:R-:W0:Y:S02]  /*7870*/  SYNCS.PHASECHK.TRANS64.TRYWAIT P1, [R14+URZ+0x18], R7 ;  /* 0x000018070e0075a7 */ /* 0x000e24000802017f */
[----:B01----:R-:W-:Y:S05]  /*7880*/  @!P1 BRA `(.L_x_166) ;  /* 0x0000000c00cc9947 */ /* 0x003fea0003800000 */
.L_x_185:
[----:B0-----:R-:W-:Y:S01]  /*7890*/  PRMT R7, R11, 0x9910, RZ ;  /* 0x000099100b077816 */ /* 0x001fe200000000ff */
[----:B------:R0:W-:Y:S03]  /*78a0*/  @!P2 SYNCS.ARRIVE.TRANS64 RZ, [R14+URZ], R9 ;  /* 0x000000090effa9a7 */ /* 0x0001e6000800003f */
[----:B------:R-:W-:-:S13]  /*78b0*/  ISETP.NE.AND P1, PT, R7, 0x2, PT ;  /* 0x000000020700780c */ /* 0x000fda0003f25270 */
[----:B0-----:R-:W-:Y:S05]  /*78c0*/  @P1 BRA `(.L_x_167) ;  /* 0x0000000000041947 */ /* 0x001fea0003800000 */
[----:B------:R-:W-:Y:S01]  /*78d0*/  BPT.TRAP 0x1 ;  /* 0x000000040000795c */ /* 0x000fe20000300000 */
.L_x_167:
[----:B------:R-:W-:Y:S05]  /*78e0*/  @P0 BRA `(.L_x_168) ;  /* 0x0000000000040947 */ /* 0x000fea0003800000 */
[----:B------:R-:W-:Y:S01]  /*78f0*/  BPT.TRAP 0x1 ;  /* 0x000000040000795c */ /* 0x000fe20000300000 */
.L_x_168:
[----:B------:R-:W-:Y:S01]  /*7900*/  IMAD R15, R6, 0x10000, R15 ;  /* 0x00010000060f7824 */ /* 0x000fe200078e020f */
[----:B------:R-:W-:Y:S01]  /*7910*/  R2UR UR10, R21 ;  /* 0x00000000150a72ca */ /* 0x000fe200000e0000 */
[----:B------:R-:W-:Y:S01]  /*7920*/  UIADD3 UR30, UP0, UR14, 0xf0, URZ ;  /* 0x000000f00e1e7890 */ /* 0x000fe2000ff1e03f */
[----:B------:R-:W-:Y:S01]  /*7930*/  R2UR UR9, R14 ;  /* 0x000000000e0972ca */ /* 0x000fe200000e0000 */
[----:B------:R-:W-:Y:S01]  /*7940*/  VIADD R4, R4, 0xffffffff ;  /* 0xffffffff04047836 */ /* 0x000fe20000000000 */
[----:B------:R-:W-:Y:S01]  /*7950*/  R2UR UR18, R15 ;  /* 0x000000000f1272ca */ /* 0x000fe200000e0000 */
[----:B------:R-:W-:Y:S01]  /*7960*/  UIADD3.X UR31, URZ, UR15, URZ, UP0, !UPT ;  /* 0x0000000f3f1f7290 */ /* 0x000fe200087fe43f */
[----:B------:R-:W-:Y:S01]  /*7970*/  R2UR UR11, R19 ;  /* 0x00000000130b72ca */ /* 0x000fe200000e0000 */
[----:B------:R-:W-:Y:S01]  /*7980*/  UIADD3 UR4, UP1, UR14, 0x1f0, URZ ;  /* 0x000001f00e047890 */ /* 0x000fe2000ff3e03f */
[----:B------:R-:W-:Y:S01]  /*7990*/  R2UR UR12, R8 ;  /* 0x00000000080c72ca */ /* 0x000fe200000e0000 */
[----:B------:R-:W-:Y:S01]  /*79a0*/  UMOV UR6, 0x0 ;  /* 0x0000000000067882 */ /* 0x000fe20000000000 */
[----:B------:R-:W-:Y:S01]  /*79b0*/  R2UR UR35, R20 ;  /* 0x00000000142372ca */ /* 0x000fe200000e0000 */
[----:B------:R-:W-:Y:S01]  /*79c0*/  UMOV UR7, 0x10000000 ;  /* 0x1000000000077882 */ /* 0x000fe20000000000 */
[----:B------:R-:W-:Y:S01]  /*79d0*/  UIADD3.X UR5, URZ, UR15, URZ, UP1, !UPT ;  /* 0x0000000f3f057290 */ /* 0x000fe20008ffe43f */
[----:B------:R-:W-:Y:S01]  /*79e0*/  ISETP.GT.AND P3, PT, R4, 0x1, PT ;  /* 0x000000010400780c */ /* 0x000fe20003f64270 */
[----:B------:R-:W-:Y:S01]  /*79f0*/  UIADD3 UR58, UR10, 0x20, URZ ;  /* 0x000000200a3a7890 */ /* 0x000fe2000fffe03f */
[----:B------:R-:W-:Y:S01]  /*7a00*/  VIADD R6, R6, 0x1 ;  /* 0x0000000106067836 */ /* 0x000fe20000000000 */
[----:B------:R-:W-:Y:S01]  /*7a10*/  UIADD3 UR50, UR10, 0x40, URZ ;  /* 0x000000400a327890 */ /* 0x000fe2000fffe03f */
[----:B------:R-:W-:Y:S01]  /*7a20*/  VIADD R21, R21, 0x80 ;  /* 0x0000008015157836 */ /* 0x000fe20000000000 */
[----:B------:R-:W-:-:S02]  /*7a30*/  UIADD3 UR8, UR18, 0x100, URZ ;  /* 0x0000010012087890 */ /* 0x000fc4000fffe03f */
[----:B------:R-:W-:Y:S01]  /*7a40*/  UIADD3 UR56, UR18, 0x4100, URZ ;  /* 0x0000410012387890 */ /* 0x000fe2000fffe03f */
[C---:B------:R-:W-:Y:S01]  /*7a50*/  ISETP.NE.AND P1, PT, R6.reuse, 0x3, PT ;  /* 0x000000030600780c */ /* 0x040fe20003f25270 */
[----:B------:R-:W-:Y:S02]  /*7a60*/  UIADD3 UR48, UR18, 0x8100, URZ ;  /* 0x0000810012307890 */ /* 0x000fe4000fffe03f */
[----:B------:R-:W-:Y:S01]  /*7a70*/  UIADD3 UR42, UR10, 0x60, URZ ;  /* 0x000000600a2a7890 */ /* 0x000fe2000fffe03f */
[----:B------:R-:W-:Y:S01]  /*7a80*/  SEL R14, RZ, 0x1, P1 ;  /* 0x00000001ff0e7807 */ /* 0x000fe20000800000 */
[----:B------:R-:W-:Y:S01]  /*7a90*/  UIADD3 UR40, UR18, 0xc100, URZ ;  /* 0x0000c10012287890 */ /* 0x000fe2000fffe03f */
[----:B------:R0:W-:Y:S01]  /*7aa0*/  UTMALDG.3D [UR8], [UR30], desc[UR6] ;  /* 0x000006081e0075b4 */ /* 0x0001e20008011000 */
[----:B------:R-:W-:Y:S01]  /*7ab0*/  UIADD3 UR32, UR18, 0x30100, URZ ;  /* 0x0003010012207890 */ /* 0x000fe2000fffe03f */
[----:B------:R-:W-:Y:S01]  /*7ac0*/  LOP3.LUT R5, R5, R14, RZ, 0x3c, !PT ;  /* 0x0000000e05057212 */ /* 0x000fe200078e3cff */
[----:B------:R-:W-:Y:S01]  /*7ad0*/  UIADD3 UR24, UR18, 0x34100, URZ ;  /* 0x0003410012187890 */ /* 0x000fe2000fffe03f */
[----:B------:R-:W-:Y:S01]  /*7ae0*/  SEL R6, R6, RZ, P1 ;  /* 0x000000ff06067207 */ /* 0x000fe20000800000 */
[----:B------:R-:W-:Y:S01]  /*7af0*/  UIADD3 UR16, UR18, 0x38100, URZ ;  /* 0x0003810012107890 */ /* 0x000fe2000fffe03f */
[----:B------:R-:W-:Y:S01]  /*7b00*/  UMOV UR57, UR9 ;  /* 0x0000000900397c82 */ /* 0x000fe20008000000 */
        /* <DEDUP_REMOVED lines=8> */
[----:B------:R1:W-:Y:S01]  /*7b90*/  UTMALDG.3D [UR56], [UR30], desc[UR6] ;  /* 0x000006381e0075b4 */ /* 0x0003e20008011000 */
[----:B------:R-:W-:Y:S01]  /*7ba0*/  UMOV UR33, UR9 ;  /* 0x0000000900217c82 */ /* 0x000fe20008000000 */
[----:B------:R-:W-:Y:S01]  /*7bb0*/  UMOV UR34, UR10 ;  /* 0x0000000a00227c82 */ /* 0x000fe20008000000 */
[----:B------:R-:W-:Y:S01]  /*7bc0*/  UMOV UR36, UR12 ;  /* 0x0000000c00247c82 */ /* 0x000fe20008000000 */
[----:B------:R-:W-:Y:S01]  /*7bd0*/  UMOV UR25, UR9 ;  /* 0x0000000900197c82 */ /* 0x000fe20008000000 */
[----:B------:R-:W-:Y:S01]  /*7be0*/  UMOV UR27, UR35 ;  /* 0x00000023001b7c82 */ /* 0x000fe20008000000 */
[----:B------:R-:W-:Y:S01]  /*7bf0*/  UMOV UR28, UR12 ;  /* 0x0000000c001c7c82 */ /* 0x000fe20008000000 */
[----:B------:R-:W-:Y:S01]  /*7c00*/  UMOV UR26, UR58 ;  /* 0x0000003a001a7c82 */ /* 0x000fe20008000000 */
[----:B0-----:R-:W-:Y:S01]  /*7c10*/  UIADD3 UR8, UR18, 0x3c100, URZ ;  /* 0x0003c10012087890 */ /* 0x001fe2000fffe03f */
[----:B------:R1:W-:Y:S01]  /*7c20*/  UTMALDG.3D [UR48], [UR30], desc[UR6] ;  /* 0x000006301e0075b4 */ /* 0x0003e20008011000 */
[----:B------:R-:W-:Y:S01]  /*7c30*/  UMOV UR17, UR9 ;  /* 0x0000000900117c82 */ /* 0x000fe20008000000 */
[----:B------:R-:W-:Y:S01]  /*7c40*/  UMOV UR19, UR35 ;  /* 0x0000002300137c82 */ /* 0x000fe20008000000 */
[----:B------:R-:W-:Y:S01]  /*7c50*/  UMOV UR20, UR12 ;  /* 0x0000000c00147c82 */ /* 0x000fe20008000000 */
[----:B------:R-:W-:Y:S01]  /*7c60*/  UMOV UR18, UR50 ;  /* 0x0000003200127c82 */ /* 0x000fe20008000000 */
[----:B------:R-:W-:Y:S01]  /*7c70*/  UMOV UR11, UR35 ;  /* 0x00000023000b7c82 */ /* 0x000fe20008000000 */
[----:B------:R-:W-:Y:S01]  /*7c80*/  UMOV UR10, UR42 ;  /* 0x0000002a000a7c82 */ /* 0x000fe20008000000 */
[----:B------:R1:W-:Y:S01]  /*7c90*/  UTMALDG.3D [UR40], [UR30], desc[UR6] ;  /* 0x000006281e0075b4 */ /* 0x0003e20008011000 */
[----:B------:R1:W-:Y:S01]  /*7ca0*/  UTMALDG.3D [UR32], [UR4], desc[UR6] ;  /* 0x00000620040075b4 */ /* 0x0003e20008011000 */
[----:B------:R1:W-:Y:S01]  /*7cb0*/  UTMALDG.3D [UR24], [UR4], desc[UR6] ;  /* 0x00000618040075b4 */ /* 0x0003e20008011000 */
[----:B------:R1:W-:Y:S01]  /*7cc0*/  UTMALDG.3D [UR16], [UR4], desc[UR6] ;  /* 0x00000610040075b4 */ /* 0x0003e20008011000 */
[----:B------:R1:W-:Y:S02]  /*7cd0*/  UTMALDG.3D [UR8], [UR4], desc[UR6] ;  /* 0x00000608040075b4 */ /* 0x0003e40008011000 */
[----:B-1----:R-:W-:Y:S05]  /*7ce0*/  @P3 BRA `(.L_x_169) ;  /* 0xfffffff800c83947 */ /* 0x002fea000383ffff */
.L_x_165:
[----:B------:R-:W-:Y:S05]  /*7cf0*/  BSYNC B1 ;  /* 0x0000000000017941 */ /* 0x000fea0003800000 */
.L_x_164:
[----:B------:R-:W-:Y:S01]  /*7d00*/  LOP3.LUT P3, RZ, R13, 0xff, RZ, 0xc0, !PT ;  /* 0x000000ff0dff7812 */ /* 0x000fe2000786c0ff */
[----:B------:R-:W-:Y:S01]  /*7d10*/  IMAD.IADD R12, R3, 0x1, R12 ;  /* 0x00000001030c7824 */ /* 0x000fe200078e020c */
[----:B------:R-:W-:Y:S01]  /*7d20*/  IADD3 R16, P4, R16, UR38, RZ ;  /* 0x0000002610107c10 */ /* 0x000fe2000ff9e0ff */
[----:B------:R-:W-:Y:S01]  /*7d30*/  ULDC.64 UR4, c[0x0][0x650] ;  /* 0x0001940000047ab9 */ /* 0x000fe20000000a00 */
[----:B------:R-:W-:Y:S01]  /*7d40*/  BSSY B1, `(.L_x_170) ;  /* 0x000006a000017945 */ /* 0x000fe20003800000 */
[----:B------:R-:W-:Y:S01]  /*7d50*/  IMAD.MOV.U32 R19, RZ, RZ, -0x1 ;  /* 0xffffffffff137424 */ /* 0x000fe200078e00ff */
[----:B------:R-:W-:Y:S01]  /*7d60*/  ISETP.GT.U32.AND P1, PT, R12, 0x2, PT ;  /* 0x000000020c00780c */ /* 0x000fe20003f24070 */
[----:B------:R-:W-:Y:S01]  /*7d70*/  IMAD.MOV.U32 R20, RZ, RZ, -0x1 ;  /* 0xffffffffff147424 */ /* 0x000fe200078e00ff */
[----:B------:R-:W-:Y:S01]  /*7d80*/  IADD3.X R17, R17, UR37, RZ, P4, !PT ;  /* 0x0000002511117c10 */ /* 0x000fe2000a7fe4ff */
[----:B------:R-:W-:Y:S01]  /*7d90*/  IMAD.MOV.U32 R8, RZ, RZ, -0x1 ;  /* 0xffffffffff087424 */ /* 0x000fe200078e00ff */
[----:B------:R-:W-:-:S02]  /*7da0*/  ISETP.LT.U32.AND P1, PT, R3, 0x3, P1 ;  /* 0x000000030300780c */ /* 0x000fc40000f21070 */
[----:B------:R-:W-:Y:S01]  /*7db0*/  PRMT R13, RZ, 0x7610, R13 ;  /* 0x00007610ff0d7816 */ /* 0x000fe2000000000d */
[----:B------:R-:W0:Y:S01]  /*7dc0*/  @P3 S2R R5, SR_CgaCtaId ;  /* 0x0000000000053919 */ /* 0x000e220000008800 */
[----:B------:R-:W-:-:S04]  /*7dd0*/  @P3 MOV R4, 0x400 ;  /* 0x0000040000043802 */ /* 0x000fc80000000f00 */
[----:B0-----:R-:W-:Y:S01]  /*7de0*/  @P3 LEA R6, R5, R4, 0x18 ;  /* 0x0000000405063211 */ /* 0x001fe200078ec0ff */
[----:B------:R-:W-:-:S03]  /*7df0*/  IMAD.WIDE.U32 R4, R12, -0x55555555, RZ ;  /* 0xaaaaaaab0c047825 */ /* 0x000fc600078e00ff */
[----:B------:R0:W-:Y:S01]  /*7e00*/  @P3 SYNCS.ARRIVE.TRANS64.A1T0 RZ, [R6+URZ+0x48], RZ ;  /* 0x000048ff06ff39a7 */ /* 0x0001e2000810003f */
[----:B------:R-:W-:Y:S02]  /*7e10*/  ISETP.GE.U32.AND P3, PT, R3, 0x3, PT ;  /* 0x000000030300780c */ /* 0x000fe40003f66070 */
[----:B------:R-:W-:Y:S02]  /*7e20*/  SHF.R.U32.HI R7, RZ, 0x1, R5 ;  /* 0x00000001ff077819 */ /* 0x000fe40000011605 */
[----:B------:R-:W-:Y:S02]  /*7e30*/  SEL R5, RZ, 0x1, !P1 ;  /* 0x00000001ff057807 */ /* 0x000fe40004800000 */
[----:B------:R-:W-:Y:S01]  /*7e40*/  ISETP.GE.U32.AND P1, PT, R16, UR4, PT ;  /* 0x0000000410007c0c */ /* 0x000fe2000bf26070 */
[----:B------:R-:W-:Y:S01]  /*7e50*/  IMAD R12, R7, -0x3, R12 ;  /* 0xfffffffd070c7824 */ /* 0x000fe200078e020c */
[----:B------:R-:W-:Y:S02]  /*7e60*/  LOP3.LUT R0, R0, R5, RZ, 0x3c, !PT ;  /* 0x0000000500007212 */ /* 0x000fe400078e3cff */
[----:B------:R-:W-:-:S02]  /*7e70*/  ISETP.GE.U32.AND.EX P1, PT, R17, UR5, PT, P1 ;  /* 0x0000000511007c0c */ /* 0x000fc4000bf26110 */
[----:B------:R-:W-:Y:S02]  /*7e80*/  PRMT R4, RZ, 0x7610, R4 ;  /* 0x00007610ff047816 */ /* 0x000fe40000000004 */
[----:B------:R-:W-:-:S09]  /*7e90*/  @P3 LOP3.LUT R0, R0, 0x1, R7, 0x78, !PT ;  /* 0x0000000100003812 */ /* 0x000fd200078e7807 */
[----:B0-----:R-:W-:Y:S05]  /*7ea0*/  @P1 BRA `(.L_x_171) ;  /* 0x00000004004c1947 */ /* 0x001fea0003800000 */
[----:B------:R-:W-:Y:S01]  /*7eb0*/  ULDC.64 UR4, c[0x0][0x628] ;  /* 0x00018a0000047ab9 */ /* 0x000fe20000000a00 */
[----:B------:R-:W0:Y:S01]  /*7ec0*/  S2R R15, SR_CTAID.X ;  /* 0x00000000000f7919 */ /* 0x000e220000002500 */
[----:B------:R-:W-:Y:S01]  /*7ed0*/  ISETP.NE.U32.AND P1, PT, RZ, UR4, PT ;  /* 0x00000004ff007c0c */ /* 0x000fe2000bf25070 */
[----:B------:R-:W-:Y:S01]  /*7ee0*/  ULDC UR7, c[0x0][0x630] ;  /* 0x00018c0000077ab9 */ /* 0x000fe20000000800 */
[----:B------:R-:W-:Y:S01]  /*7ef0*/  IMAD.MOV.U32 R4, RZ, RZ, R16 ;  /* 0x000000ffff047224 */ /* 0x000fe200078e0010 */
[----:B------:R-:W1:Y:S01]  /*7f00*/  S2R R14, SR_CTAID.Y ;  /* 0x00000000000e7919 */ /* 0x000e620000002600 */
[----:B------:R-:W-:Y:S01]  /*7f10*/  ISETP.NE.AND.EX P1, PT, RZ, UR5, PT, P1 ;  /* 0x00000005ff007c0c */ /* 0x000fe2000bf25310 */
[----:B------:R-:W-:-:S12]  /*7f20*/  IMAD.MOV.U32 R5, RZ, RZ, R17 ;  /* 0x000000ffff057224 */ /* 0x000fd800078e0011 */
[----:B------:R-:W-:Y:S05]  /*7f30*/  @!P1 BRA `(.L_x_172) ;  /* 0x0000000000289947 */ /* 0x000fea0003800000 */
[----:B------:R-:W-:Y:S02]  /*7f40*/  ULDC UR6, c[0x0][0x634] ;  /* 0x00018d0000067ab9 */ /* 0x000fe40000000800 */
[----:B------:R-:W-:-:S05]  /*7f50*/  IADD3 R9, P1, R16, UR6, RZ ;  /* 0x0000000610097c10 */ /* 0x000fca000ff3e0ff */
[----:B------:R-:W-:-:S04]  /*7f60*/  IMAD.X R19, RZ, RZ, R17, P1 ;  /* 0x000000ffff137224 */ /* 0x000fc800008e0611 */
[----:B------:R-:W-:-:S04]  /*7f70*/  IMAD.WIDE.U32 R6, R19, UR4, RZ ;  /* 0x0000000413067c25 */ /* 0x000fc8000f8e00ff */
[----:B------:R-:W-:-:S04]  /*7f80*/  IMAD.WIDE.U32 R6, P1, R9, UR5, R6 ;  /* 0x0000000509067c25 */ /* 0x000fc8000f820006 */
[----:B------:R-:W-:-:S04]  /*7f90*/  IMAD.WIDE.U32 R8, R9, UR4, RZ ;  /* 0x0000000409087c25 */ /* 0x000fc8000f8e00ff */
[----:B------:R-:W-:Y:S01]  /*7fa0*/  IMAD.X R5, RZ, RZ, RZ, P1 ;  /* 0x000000ffff057224 */ /* 0x000fe200008e06ff */
[----:B------:R-:W-:Y:S01]  /*7fb0*/  IADD3 RZ, P1, R9, R6, RZ ;  /* 0x0000000609ff7210 */ /* 0x000fe20007f3e0ff */
[----:B------:R-:W-:-:S04]  /*7fc0*/  IMAD.MOV.U32 R4, RZ, RZ, R7 ;  /* 0x000000ffff047224 */ /* 0x000fc800078e0007 */
[----:B------:R-:W-:-:S08]  /*7fd0*/  IMAD.WIDE.U32.X R4, R19, UR5, R4, P1 ;  /* 0x0000000513047c25 */ /* 0x000fd000088e0404 */
.L_x_172:
[--C-:B------:R-:W-:Y:S01]  /*7fe0*/  SHF.R.U64 R8, R4, UR7, R5.reuse ;  /* 0x0000000704087c19 */ /* 0x100fe20008001205 */
[----:B------:R-:W-:Y:S01]  /*7ff0*/  ULDC.64 UR4, c[0x0][0x620] ;  /* 0x0001880000047ab9 */ /* 0x000fe20000000a00 */
[----:B------:R-:W-:Y:S01]  /*8000*/  SHF.R.U32.HI R4, RZ, UR7, R5 ;  /* 0x00000007ff047c19 */ /* 0x000fe20008011605 */
[----:B------:R-:W2:Y:S01]  /*8010*/  LDC R24, c[0x0][0x144] ;  /* 0x00005100ff187b82 */ /* 0x000ea20000000800 */
[----:B------:R-:W-:Y:S01]  /*8020*/  IADD3 R7, P1, RZ, -R8, RZ ;  /* 0x80000008ff077210 */ /* 0x000fe20007f3e0ff */
[----:B------:R-:W-:Y:S01]  /*8030*/  ULDC.64 UR8, c[0x0][0x640] ;  /* 0x0001900000087ab9 */ /* 0x000fe20000000a00 */
[----:B0-----:R-:W-:Y:S01]  /*8040*/  I2FP.F32.U32 R9, R15 ;  /* 0x0000000f00097245 */ /* 0x001fe20000201000 */
[----:B------:R-:W-:Y:S02]  /*8050*/  ULDC UR6, c[0x0][0x608] ;  /* 0x0001820000067ab9 */ /* 0x000fe40000000800 */
[----:B------:R-:W-:Y:S01]  /*8060*/  IMAD.X R4, RZ, RZ, ~R4, P1 ;  /* 0x000000ffff047224 */ /* 0x000fe200008e0e04 */
[----:B------:R-:W-:Y:S01]  /*8070*/  ISETP.NE.U32.AND P1, PT, RZ, UR8, PT ;  /* 0x00000008ff007c0c */ /* 0x000fe2000bf25070 */
[----:B------:R-:W0:Y:S02]  /*8080*/  LDC R21, c[0x0][0x148] ;  /* 0x00005200ff157b82 */ /* 0x000e240000000800 */
[----:B------:R-:W-:Y:S01]  /*8090*/  IMAD R6, R4, UR4, RZ ;  /* 0x0000000404067c24 */ /* 0x000fe2000f8e02ff */
[----:B------:R-:W-:Y:S01]  /*80a0*/  ISETP.NE.AND.EX P1, PT, RZ, UR9, PT, P1 ;  /* 0x00000009ff007c0c */ /* 0x000fe2000bf25310 */
[----:B------:R-:W-:Y:S01]  /*80b0*/  IMAD.WIDE.U32 R4, R7, UR4, R16 ;  /* 0x0000000407047c25 */ /* 0x000fe2000f8e0010 */
[----:B------:R-:W-:-:S03]  /*80c0*/  ULDC UR4, c[0x0][0x150] ;  /* 0x0000540000047ab9 */ /* 0x000fc60000000800 */
[----:B------:R-:W-:Y:S02]  /*80d0*/  IMAD R7, R7, UR5, R6 ;  /* 0x0000000507077c24 */ /* 0x000fe4000f8e0206 */
[----:B------:R-:W-:Y:S01]  /*80e0*/  FMUL R6, R9, UR4 ;  /* 0x0000000409067c20 */ /* 0x000fe20008400000 */
[----:B------:R-:W-:Y:S01]  /*80f0*/  ULDC UR4, c[0x0][0x618] ;  /* 0x0001860000047ab9 */ /* 0x000fe20000000800 */
[----:B------:R-:W-:Y:S01]  /*8100*/  ULDC UR5, c[0x0][0x154] ;  /* 0x0000550000057ab9 */ /* 0x000fe20000000800 */
[----:B------:R-:W-:-:S03]  /*8110*/  IMAD.IADD R5, R5, 0x1, R7 ;  /* 0x0000000105057824 */ /* 0x000fc600078e0207 */
[----:B------:R-:W3:Y:S02]  /*8120*/  F2I.U32.TRUNC.NTZ R6, R6 ;  /* 0x0000000600067305 */ /* 0x000ee4000020f000 */
[----:B------:R-:W-:Y:S02]  /*8130*/  SHF.R.U64 R9, R4, UR4, R5 ;  /* 0x0000000404097c19 */ /* 0x000fe40008001205 */
[----:B-1----:R-:W-:-:S05]  /*8140*/  I2FP.F32.U32 R4, R14 ;  /* 0x0000000e00047245 */ /* 0x002fca0000201000 */
[----:B------:R-:W-:Y:S01]  /*8150*/  FMUL R22, R4, UR5 ;  /* 0x0000000504167c20 */ /* 0x000fe20008400000 */
[----:B------:R-:W-:Y:S01]  /*8160*/  SHF.R.U32.HI R4, RZ, UR4, R5 ;  /* 0x00000004ff047c19 */ /* 0x000fe20008011605 */
[----:B------:R-:W-:-:S03]  /*8170*/  ULDC UR4, c[0x0][0x658] ;  /* 0x0001960000047ab9 */ /* 0x000fc60000000800 */
[--C-:B------:R-:W-:Y:S01]  /*8180*/  SHF.R.U64 R20, R9, UR6, R4.reuse ;  /* 0x0000000609147c19 */ /* 0x100fe20008001204 */
[----:B------:R-:W1:Y:S01]  /*8190*/  F2I.U32.TRUNC.NTZ R22, R22 ;  /* 0x0000001600167305 */ /* 0x000e62000020f000 */
[----:B------:R-:W-:Y:S01]  /*81a0*/  SHF.R.U32.HI R5, RZ, UR6, R4 ;  /* 0x00000006ff057c19 */ /* 0x000fe20008011604 */
[----:B---3--:R-:W-:-:S03]  /*81b0*/  IMAD.MOV R6, RZ, RZ, -R6 ;  /* 0x000000ffff067224 */ /* 0x008fc600078e0a06 */
[----:B------:R-:W-:Y:S01]  /*81c0*/  SHF.R.U64 R19, R20, UR4, R5 ;  /* 0x0000000414137c19 */ /* 0x000fe20008001205 */
[----:B--2---:R-:W-:Y:S01]  /*81d0*/  IMAD R15, R24, R6, R15 ;  /* 0x00000006180f7224 */ /* 0x004fe200078e020f */
[----:B------:R-:W-:-:S03]  /*81e0*/  SHF.R.U32.HI R23, RZ, UR4, R5 ;  /* 0x00000004ff177c19 */ /* 0x000fc60008011605 */
[----:B------:R-:W-:Y:S02]  /*81f0*/  IMAD.MOV.U32 R4, RZ, RZ, R19 ;  /* 0x000000ffff047224 */ /* 0x000fe400078e0013 */
[----:B------:R-:W-:Y:S01]  /*8200*/  IMAD.MOV.U32 R5, RZ, RZ, R23 ;  /* 0x000000ffff057224 */ /* 0x000fe200078e0017 */
[----:B-1----:R-:W-:Y:S06]  /*8210*/  @!P1 BRA `(.L_x_173) ;  /* 0x0000000000289947 */ /* 0x002fec0003800000 */
[----:B------:R-:W-:Y:S02]  /*8220*/  ULDC UR4, c[0x0][0x64c] ;  /* 0x0001930000047ab9 */ /* 0x000fe40000000800 */
[----:B------:R-:W-:-:S05]  /*8230*/  IADD3 R5, P1, R19, UR4, RZ ;  /* 0x0000000413057c10 */ /* 0x000fca000ff3e0ff */
[----:B------:R-:W-:-:S04]  /*8240*/  IMAD.X R23, RZ, RZ, R23, P1 ;  /* 0x000000ffff177224 */ /* 0x000fc800008e0617 */
[----:B------:R-:W-:-:S04]  /*8250*/  IMAD.WIDE.U32 R6, R23, UR8, RZ ;  /* 0x0000000817067c25 */ /* 0x000fc8000f8e00ff */
[----:B------:R-:W-:-:S04]  /*8260*/  IMAD.WIDE.U32 R6, P1, R5, UR9, R6 ;  /* 0x0000000905067c25 */ /* 0x000fc8000f820006 */
[----:B------:R-:W-:-:S04]  /*8270*/  IMAD.WIDE.U32 R4, R5, UR8, RZ ;  /* 0x0000000805047c25 */ /* 0x000fc8000f8e00ff */
[----:B------:R-:W-:Y:S01]  /*8280*/  IMAD.MOV.U32 R4, RZ, RZ, R7 ;  /* 0x000000ffff047224 */ /* 0x000fe200078e0007 */
[----:B------:R-:W-:Y:S01]  /*8290*/  IADD3 RZ, P3, R5, R6, RZ ;  /* 0x0000000605ff7210 */ /* 0x000fe20007f7e0ff */
[----:B------:R-:W-:-:S04]  /*82a0*/  IMAD.X R5, RZ, RZ, RZ, P1 ;  /* 0x000000ffff057224 */ /* 0x000fc800008e06ff */
[----:B------:R-:W-:-:S08]  /*82b0*/  IMAD.WIDE.U32.X R4, R23, UR9, R4, P3 ;  /* 0x0000000917047c25 */ /* 0x000fd000098e0404 */
.L_x_173:
[----:B------:R-:W-:Y:S01]  /*82c0*/  ISETP.NE.AND P1, PT, R2, 0x1, PT ;  /* 0x000000010200780c */ /* 0x000fe20003f25270 */
[----:B------:R-:W-:Y:S01]  /*82d0*/  ULDC UR4, c[0x0][0x648] ;  /* 0x0001920000047ab9 */ /* 0x000fe20000000800 */
[----:B------:R-:W-:Y:S01]  /*82e0*/  LOP3.LUT R20, R20, UR22, RZ, 0xc0, !PT ;  /* 0x0000001614147c12 */ /* 0x000fe2000f8ec0ff */
[----:B------:R-:W-:Y:S01]  /*82f0*/  IMAD.MOV R22, RZ, RZ, -R22 ;  /* 0x000000ffff167224 */ /* 0x000fe200078e0a16 */
[----:B------:R-:W-:Y:S01]  /*8300*/  SHF.R.U64 R5, R4, UR4, R5 ;  /* 0x0000000404057c19 */ /* 0x000fe20008001205 */
[----:B------:R-:W-:Y:S01]  /*8310*/  ULDC UR4, c[0x0][0x638] ;  /* 0x00018e0000047ab9 */ /* 0x000fe20000000800 */
[----:B------:R-:W-:Y:S01]  /*8320*/  LOP3.LUT R6, R9, UR13, RZ, 0xc0, !PT ;  /* 0x0000000d09067c12 */ /* 0x000fe2000f8ec0ff */
[----:B------:R-:W-:Y:S02]  /*8330*/  ULDC UR5, c[0x0][0x610] ;  /* 0x0001840000057ab9 */ /* 0x000fe40000000800 */
[----:B------:R-:W-:Y:S02]  /*8340*/  IMAD.MOV R4, RZ, RZ, -R5 ;  /* 0x000000ffff047224 */ /* 0x000fe400078e0a05 */
[----:B------:R-:W-:-:S02]  /*8350*/  IMAD R20, R5, UR21, R20 ;  /* 0x0000001505147c24 */ /* 0x000fc4000f8e0214 */
[----:B0-----:R-:W-:Y:S02]  /*8360*/  @P1 IMAD R15, R21, R22, R14 ;  /* 0x00000016150f1224 */ /* 0x001fe400078e020e */
[----:B------:R-:W-:Y:S01]  /*8370*/  IMAD R19, R4, UR4, R19 ;  /* 0x0000000404137c24 */ /* 0x000fe2000f8e0213 */
[----:B------:R-:W-:Y:S01]  /*8380*/  ULDC UR4, c[0x0][0x600] ;  /* 0x0001800000047ab9 */ /* 0x000fe20000000800 */
[----:B------:R-:W-:Y:S02]  /*8390*/  IMAD R15, R20, UR5, R15 ;  /* 0x00000005140f7c24 */ /* 0x000fe4000f8e020f */
[----:B------:R-:W-:Y:S02]  /*83a0*/  IMAD R6, R19, UR4, R6 ;  /* 0x0000000413067c24 */ /* 0x000fe4000f8e0206 */
[----:B------:R-:W-:-:S03]  /*83b0*/  IMAD.MOV.U32 R4, RZ, RZ, 0x1 ;  /* 0x00000001ff047424 */ /* 0x000fc600078e00ff */
[----:B------:R-:W-:Y:S02]  /*83c0*/  SEL R20, R6, R15, !P1 ;  /* 0x0000000f06147207 */ /* 0x000fe40004800000 */
[----:B------:R-:W-:-:S07]  /*83d0*/  SEL R19, R15, R6, !P1 ;  /* 0x000000060f137207 */ /* 0x000fce0004800000 */
.L_x_171:
[----:B------:R-:W-:Y:S05]  /*83e0*/  BSYNC B1 ;  /* 0x0000000000017941 */ /* 0x000fea0003800000 */
.L_x_170:
[----:B------:R-:W-:-:S13]  /*83f0*/  LOP3.LUT P1, RZ, R4, 0xff, RZ, 0xc0, !PT ;  /* 0x000000ff04ff7812 */ /* 0x000fda000782c0ff */
[----:B------:R-:W-:Y:S05]  /*8400*/  @P1 BRA `(.L_x_174) ;  /* 0xfffffff000cc1947 */ /* 0x000fea000383ffff */
[----:B------:R-:W-:Y:S05]  /*8410*/  BSYNC B0 ;  /* 0x0000000000007941 */ /* 0x000fea0003800000 */
.L_x_162:
[----:B------:R-:W-:-:S03]  /*8420*/  UMOV UR4, 0xffffffff ;  /* 0xffffffff00047882 */ /* 0x000fc60000000000 */
[----:B------:R-:W-:Y:S05]  /*8430*/  BRA.DIV UR4, `(.L_x_175) ;  /* 0x0000000204f47947 */ /* 0x000fea000b800000 */
[----:B------:R-:W-:-:S13]  /*8440*/  ELECT P6, URZ, PT ;  /* 0x00000000003f782f */ /* 0x000fda00038c0000 */
.L_x_188:
[----:B------:R-:W-:Y:S04]  /*8450*/  BSSY B0, `(.L_x_176) ;  /* 0x0000022000007945 */ /* 0x000fe80003800000 */
[----:B------:R-:W-:Y:S05]  /*8460*/  @!P6 BRA `(.L_x_177) ;  /* 0x000000000080e947 */ /* 0x000fea0003800000 */
[----:B------:R-:W-:-:S04]  /*8470*/  LOP3.LUT R18, R18, 0x2, RZ, 0xfc, !PT ;  /* 0x0000000212127812 */ /* 0x000fc800078efcff */
[----:B------:R-:W-:-:S13]  /*8480*/  ISETP.NE.AND P0, PT, R18, 0x3, PT ;  /* 0x000000031200780c */ /* 0x000fda0003f05270 */
[----:B------:R-:W-:Y:S05]  /*8490*/  @!P0 BRA `(.L_x_178) ;  /* 0x0000000000048947 */ /* 0x000fea0003800000 */
[----:B------:R-:W-:Y:S01]  /*84a0*/  BPT.TRAP 0x1 ;  /* 0x000000040000795c */ /* 0x000fe20000300000 */
.L_x_178:
[----:B------:R-:W0:Y:S01]  /*84b0*/  S2R R3, SR_CgaCtaId ;  /* 0x0000000000037919 */ /* 0x000e220000008800 */
[----:B------:R-:W-:-:S04]  /*84c0*/  MOV R2, 0x400 ;  /* 0x0000040000027802 */ /* 0x000fc80000000f00 */
[----:B0-----:R-:W-:Y:S02]  /*84d0*/  LEA R3, R3, R2, 0x18 ;  /* 0x0000000203037211 */ /* 0x001fe400078ec0ff */
[----:B------:R-:W-:-:S03]  /*84e0*/  SHF.L.U32 R2, R0, 0x1f, RZ ;  /* 0x0000001f00027819 */ /* 0x000fc600000006ff */
[----:B------:R-:W-:-:S04]  /*84f0*/  VIADD R3, R3, 0x18 ;  /* 0x0000001803037836 */ /* 0x000fc80000000000 */
[C---:B------:R-:W-:Y:S02]  /*8500*/  IMAD R7, R12.reuse, 0x8, R3 ;  /* 0x000000080c077824 */ /* 0x040fe400078e0203 */
[----:B------:R-:W-:Y:S02]  /*8510*/  VIADD R12, R12, 0x1 ;  /* 0x000000010c0c7836 */ /* 0x000fe40000000000 */
[----:B------:R-:W0:Y:S03]  /*8520*/  SYNCS.PHASECHK.TRANS64.TRYWAIT P0, [R7+URZ], R2 ;  /* 0x00000002070075a7 */ /* 0x000e26000800017f */
[----:B------:R-:W-:-:S04]  /*8530*/  ISETP.NE.AND P1, PT, R12, 0x3, PT ;  /* 0x000000030c00780c */ /* 0x000fc80003f25270 */
[----:B------:R-:W-:Y:S02]  /*8540*/  SEL R5, RZ, 0x1, P1 ;  /* 0x00000001ff057807 */ /* 0x000fe40000800000 */
[----:B------:R-:W-:Y:S02]  /*8550*/  SEL R12, R12, RZ, P1 ;  /* 0x000000ff0c0c7207 */ /* 0x000fe40000800000 */
[----:B------:R-:W-:-:S03]  /*8560*/  LOP3.LUT R5, R0, R5, RZ, 0x3c, !PT ;  /* 0x0000000500057212 */ /* 0x000fc600078e3cff */
[----:B------:R-:W-:Y:S01]  /*8570*/  IMAD R9, R12, 0x8, R3 ;  /* 0x000000080c097824 */ /* 0x000fe200078e0203 */
[----:B------:R-:W-:Y:S01]  /*8580*/  SHF.L.U32 R4, R5, 0x1f, RZ ;  /* 0x0000001f05047819 */ /* 0x000fe200000006ff */
[----:B0-----:R-:W-:Y:S06]  /*8590*/  @!P0 BRA `(.L_x_179) ;  /* 0x0000000000bc8947 */ /* 0x001fec0003800000 */
.L_x_189:
[----:B------:R-:W1:Y:S01]  /*85a0*/  SYNCS.PHASECHK.TRANS64.TRYWAIT P0, [R9+URZ], R4 ;  /* 0x00000004090075a7 */ /* 0x000e62000800017f */
[----:B------:R-:W-:-:S05]  /*85b0*/  VIADD R0, R12, 0x1 ;  /* 0x000000010c007836 */ /* 0x000fca0000000000 */
[----:B------:R-:W-:-:S04]  /*85c0*/  ISETP.NE.AND P1, PT, R0, 0x3, PT ;  /* 0x000000030000780c */ /* 0x000fc80003f25270 */
[----:B0-----:R-:W-:Y:S02]  /*85d0*/  SEL R2, RZ, 0x1, P1 ;  /* 0x00000001ff027807 */ /* 0x001fe40000800000 */
[----:B------:R-:W-:Y:S02]  /*85e0*/  SEL R0, R0, RZ, P1 ;  /* 0x000000ff00007207 */ /* 0x000fe40000800000 */
[----:B------:R-:W-:Y:S01]  /*85f0*/  LOP3.LUT R2, R5, R2, RZ, 0x3c, !PT ;  /* 0x0000000205027212 */ /* 0x000fe200078e3cff */
[----:B-1----:R-:W-:Y:S06]  /*8600*/  @!P0 BRA `(.L_x_180) ;  /* 0x0000000000b48947 */ /* 0x002fec0003800000 */
.L_x_190:
[----:B------:R-:W-:Y:S01]  /*8610*/  IMAD R3, R0, 0x8, R3 ;  /* 0x0000000800037824 */ /* 0x000fe200078e0203 */
[----:B------:R-:W-:-:S07]  /*8620*/  SHF.L.U32 R0, R2, 0x1f, RZ ;  /* 0x0000001f02007819 */ /* 0x000fce00000006ff */
.L_x_181:
[----:B-1----:R1:W2:Y:S02]  /*8630*/  SYNCS.PHASECHK.TRANS64.TRYWAIT P0, [R3+URZ], R0 ;  /* 0x00000000030075a7 */ /* 0x0022a4000800017f */
[----:B--2---:R-:W-:Y:S05]  /*8640*/  @!P0 NANOSLEEP.SYNCS 0x989680 ;  /* 0x009896800000895d */ /* 0x004fea0003900000 */
[----:B------:R-:W2:Y:S02]  /*8650*/  @!P0 SYNCS.PHASECHK.TRANS64 P0, [R3+URZ], R0 ;  /* 0x00000000030085a7 */ /* 0x000ea4000800007f */
[----:B--2---:R-:W-:Y:S05]  /*8660*/  @!P0 BRA `(.L_x_181) ;  /* 0xfffffffc00f08947 */ /* 0x004fea000383ffff */
.L_x_177:
[----:B------:R-:W-:Y:S05]  /*8670*/  BSYNC B0 ;  /* 0x0000000000007941 */ /* 0x000fea0003800000 */
.L_x_176:
[----:B------:R-:W-:Y:S05]  /*8680*/  EXIT ;  /* 0x000000000000794d */ /* 0x000fea0003800000 */
.L_x_17:
[----:B-1----:R1:W2:Y:S02]  /*8690*/  SYNCS.PHASECHK.TRANS64.TRYWAIT P1, [R3+URZ], R0 ;  /* 0x00000000030075a7 */ /* 0x0022a4000802017f */
[----:B--2---:R-:W-:Y:S05]  /*86a0*/  @!P1 NANOSLEEP.SYNCS 0x989680 ;  /* 0x009896800000995d */ /* 0x004fea0003900000 */
[----:B------:R-:W2:Y:S02]  /*86b0*/  @!P1 SYNCS.PHASECHK.TRANS64 P1, [R3+URZ], R0 ;  /* 0x00000000030095a7 */ /* 0x000ea4000802007f */
[----:B--2---:R-:W-:Y:S05]  /*86c0*/  @!P1 BRA `(.L_x_17) ;  /* 0xfffffffc00f09947 */ /* 0x004fea000383ffff */
[----:B------:R-:W-:Y:S05]  /*86d0*/  BRA `(.L_x_16) ;  /* 0xffffff8c006c7947 */ /* 0x000fea000383ffff */
.L_x_22:
[----:B-1----:R-:W-:-:S04]  /*86e0*/  IMAD.U32 R4, RZ, RZ, UR4 ;  /* 0x00000004ff047e24 */ /* 0x002fc8000f8e00ff */
[----:B------:R1:W2:Y:S03]  /*86f0*/  SYNCS.PHASECHK.TRANS64.TRYWAIT P1, [R4+URZ], R3 ;  /* 0x00000003040075a7 */ /* 0x0002a6000802017f */
[----:B--2---:R-:W-:Y:S05]  /*8700*/  @!P1 NANOSLEEP.SYNCS 0x989680 ;  /* 0x009896800000995d */ /* 0x004fea0003900000 */
[----:B------:R-:W2:Y:S02]  /*8710*/  @!P1 SYNCS.PHASECHK.TRANS64 P1, [R4+URZ], R3 ;  /* 0x00000003040095a7 */ /* 0x000ea4000802007f */
[----:B--2---:R-:W-:Y:S05]  /*8720*/  @!P1 BRA `(.L_x_22) ;  /* 0xfffffffc00ec9947 */ /* 0x004fea000383ffff */
[----:B------:R-:W-:Y:S05]  /*8730*/  BRA `(.L_x_21) ;  /* 0xffffff9400907947 */ /* 0x000fea000383ffff */
.L_x_163:
[----:B------:R-:W-:Y:S01]  /*8740*/  BSSY B1, `(.L_x_182) ;  /* 0x0000006000017945 */ /* 0x000fe20003800000 */
[----:B------:R-:W-:-:S07]  /*8750*/  IMAD.MOV.U32 R15, RZ, RZ, -0x1 ;  /* 0xffffffffff0f7424 */ /* 0x000fce00078e00ff */
[----:B------:R-:W-:Y:S05]  /*8760*/  WARPSYNC.COLLECTIVE R15, `(.L_x_183) ;  /* 0x000000000f0c7348 */ /* 0x000fea0003c00000 */
[----:B------:R-:W-:Y:S02]  /*8770*/  ELECT P6, UR62, PT ;  /* 0x00000000003e782f */ /* 0x000fe400038c0000 */
[----:B------:R-:W-:Y:S01]  /*8780*/  MOV R14, UR62 ;  /* 0x0000003e000e7c02 */ /* 0x000fe20008000f00 */
[----:B------:R-:W-:Y:S10]  /*8790*/  ENDCOLLECTIVE ;  /* 0x000000000000791b */ /* 0x000ff40003800000 */
.L_x_183:
[----:B------:R-:W-:Y:S05]  /*87a0*/  BSYNC B1 ;  /* 0x0000000000017941 */ /* 0x000fea0003800000 */
.L_x_182:
[----:B------:R-:W-:Y:S05]  /*87b0*/  BRA `(.L_x_184) ;  /* 0xffffffec00ec7947 */ /* 0x000fea000383ffff */
.L_x_166:
[----:B0-----:R0:W1:Y:S02]  /*87c0*/  SYNCS.PHASECHK.TRANS64.TRYWAIT P1, [R14+URZ+0x18], R7 ;  /* 0x000018070e0075a7 */ /* 0x001064000802017f */
[----:B-1----:R-:W-:Y:S05]  /*87d0*/  @!P1 NANOSLEEP.SYNCS 0x989680 ;  /* 0x009896800000995d */ /* 0x002fea0003900000 */
[----:B------:R-:W1:Y:S02]  /*87e0*/  @!P1 SYNCS.PHASECHK.TRANS64 P1, [R14+URZ+0x18], R7 ;  /* 0x000018070e0095a7 */ /* 0x000e64000802007f */
[----:B-1----:R-:W-:Y:S05]  /*87f0*/  @!P1 BRA `(.L_x_166) ;  /* 0xfffffffc00f09947 */ /* 0x002fea000383ffff */
[----:B------:R-:W-:Y:S05]  /*8800*/  BRA `(.L_x_185) ;  /* 0xfffffff000207947 */ /* 0x000fea000383ffff */
.L_x_175:
[----:B------:R-:W-:Y:S01]  /*8810*/  BSSY B0, `(.L_x_186) ;  /* 0x0000006000007945 */ /* 0x000fe20003800000 */
[----:B------:R-:W-:-:S07]  /*8820*/  IMAD.MOV.U32 R15, RZ, RZ, -0x1 ;  /* 0xffffffffff0f7424 */ /* 0x000fce00078e00ff */
[----:B------:R-:W-:Y:S05]  /*8830*/  WARPSYNC.COLLECTIVE R15, `(.L_x_187) ;  /* 0x000000000f0c7348 */ /* 0x000fea0003c00000 */
[----:B------:R-:W-:Y:S02]  /*8840*/  ELECT P6, UR62, PT ;  /* 0x00000000003e782f */ /* 0x000fe400038c0000 */
[----:B------:R-:W-:Y:S01]  /*8850*/  MOV R14, UR62 ;  /* 0x0000003e000e7c02 */ /* 0x000fe20008000f00 */
[----:B------:R-:W-:Y:S10]  /*8860*/  ENDCOLLECTIVE ;  /* 0x000000000000791b */ /* 0x000ff40003800000 */
.L_x_187:
[----:B------:R-:W-:Y:S05]  /*8870*/  BSYNC B0 ;  /* 0x0000000000007941 */ /* 0x000fea0003800000 */
.L_x_186:
[----:B------:R-:W-:Y:S05]  /*8880*/  BRA `(.L_x_188) ;  /* 0xfffffff800f07947 */ /* 0x000fea000383ffff */
.L_x_179:
[----:B0-----:R0:W1:Y:S02]  /*8890*/  SYNCS.PHASECHK.TRANS64.TRYWAIT P0, [R7+URZ], R2 ;  /* 0x00000002070075a7 */ /* 0x001064000800017f */
[----:B-1----:R-:W-:Y:S05]  /*88a0*/  @!P0 NANOSLEEP.SYNCS 0x989680 ;  /* 0x009896800000895d */ /* 0x002fea0003900000 */
[----:B------:R-:W1:Y:S02]  /*88b0*/  @!P0 SYNCS.PHASECHK.TRANS64 P0, [R7+URZ], R2 ;  /* 0x00000002070085a7 */ /* 0x000e64000800007f */
[----:B-1----:R-:W-:Y:S05]  /*88c0*/  @!P0 BRA `(.L_x_179) ;  /* 0xfffffffc00f08947 */ /* 0x002fea000383ffff */
[----:B------:R-:W-:Y:S05]  /*88d0*/  BRA `(.L_x_189) ;  /* 0xfffffffc00307947 */ /* 0x000fea000383ffff */
.L_x_180:
[----:B0-----:R0:W1:Y:S02]  /*88e0*/  SYNCS.PHASECHK.TRANS64.TRYWAIT P0, [R9+URZ], R4 ;  /* 0x00000004090075a7 */ /* 0x001064000800017f */
[----:B-1----:R-:W-:Y:S05]  /*88f0*/  @!P0 NANOSLEEP.SYNCS 0x989680 ;  /* 0x009896800000895d */ /* 0x002fea0003900000 */
[----:B------:R-:W1:Y:S02]  /*8900*/  @!P0 SYNCS.PHASECHK.TRANS64 P0, [R9+URZ], R4 ;  /* 0x00000004090085a7 */ /* 0x000e64000800007f */
[----:B-1----:R-:W-:Y:S05]  /*8910*/  @!P0 BRA `(.L_x_180) ;  /* 0xfffffffc00f08947 */ /* 0x002fea000383ffff */
[----:B------:R-:W-:Y:S05]  /*8920*/  BRA `(.L_x_190) ;  /* 0xfffffffc00387947 */ /* 0x000fea000383ffff */
.L_x_191:
[----:B------:R-:W-:-:S00]  /*8930*/  BRA `(.L_x_191) ;  /* 0xfffffffc00fc7947 */ /* 0x000fc0000383ffff */
[----:B------:R-:W-:-:S00]  /*8940*/  NOP ;  /* 0x0000000000007918 */ /* 0x000fc00000000000 */
        /* <DEDUP_REMOVED lines=11> */
.L_x_192:


//--------------------- .nv.global.init           --------------------------
	.section	.nv.global.init,"aw",@progbits
.nv.global.init:
	.type		$str$22,@object
	.size		$str$22,($str$23 - $str$22)
$str$22:
        /*0000*/ 	.byte	0x6b, 0x5f, 0x74, 0x69, 0x6c, 0x65, 0x5f, 0x63, 0x6f, 0x75, 0x6e, 0x74, 0x20, 0x3e, 0x3d, 0x20
        /*0010*/ 	.byte	0x31, 0x00
	.type		$str$23,@object
	.size		$str$23,(__unnamed_1 - $str$23)
$str$23:
        /*0012*/ 	.byte	0x2f, 0x74, 0x6d, 0x70, 0x2f, 0x63, 0x75, 0x74, 0x6c, 0x61, 0x73, 0x73, 0x5f, 0x73, 0x77, 0x65
        /*0022*/ 	.byte	0x65, 0x70, 0x5f, 0x73, 0x72, 0x63, 0x2f, 0x69, 0x6e, 0x63, 0x6c, 0x75, 0x64, 0x65, 0x2f, 0x63
        /*0032*/ 	.byte	0x75, 0x74, 0x6c, 0x61, 0x73, 0x73, 0x2f, 0x67, 0x65, 0x6d, 0x6d, 0x2f, 0x63, 0x6f, 0x6c, 0x6c
        /*0042*/ 	.byte	0x65, 0x63, 0x74, 0x69, 0x76, 0x65, 0x2f, 0x73, 0x6d, 0x39, 0x30, 0x5f, 0x6d, 0x6d, 0x61, 0x5f
        /*0052*/ 	.byte	0x74, 0x6d, 0x61, 0x5f, 0x67, 0x6d, 0x6d, 0x61, 0x5f, 0x73, 0x73, 0x5f, 0x77, 0x61, 0x72, 0x70
        /*0062*/ 	.byte	0x73, 0x70, 0x65, 0x63, 0x69, 0x61, 0x6c, 0x69, 0x7a, 0x65, 0x64, 0x2e, 0x68, 0x70, 0x70, 0x00
	.type		__unnamed_1,@object
	.size		__unnamed_1,(.L_0 - __unnamed_1)
__unnamed_1:
        /*0072*/ 	.byte	0x76, 0x6f, 0x69, 0x64, 0x20, 0x63, 0x75, 0x74, 0x6c, 0x61, 0x73, 0x73, 0x3a, 0x3a, 0x67, 0x65
        /* <DEDUP_REMOVED lines=177> */
.L_0:


//--------------------- .nv.shared._ZN7cutlass13device_kernelINS_4gemm6kernel13GemmUniversalIN4cute5tupleIJiiiiEEENS1_10collective13CollectiveMmaINS1_34MainloopSm90TmaGmmaWarpSpecializedILi3ENS5_IJNS4_1CILi1EEESB_SB_EEENS1_35KernelTmaWarpSpecializedCooperativeEEENS5_IJNSA_ILi128EEESF_SF_EEENS_10tfloat32_tENS5_IJlSB_lEEESH_SI_NS4_8TiledMMAINS4_8MMA_AtomIJNS4_4SM904GMMA30MMA_64x128x8_F32TF32TF32_SS_TNILNSM_7ScaleInE1ELSO_1EEEEEENS4_6LayoutINS5_IJNSA_ILi2EEESB_SB_EEENS5_IJSB_NSA_ILi0EEESU_EEEEENS5_IJNS4_10UnderscoreESX_SX_EEEEENS4_13SM90_TMA_LOADENS4_14ComposedLayoutINS4_7SwizzleILi3ELi4ELi3EEENS4_18smem_ptr_flag_bitsILi32EEENSR_INS5_IJNSA_ILi8EEENSA_ILi32EEEEEENS5_IJS17_SB_EEEEEEEvNS4_8identityES10_S1B_vS1C_EENS_8epilogue10collective6detail29Sm90TmaWarpSpecializedAdapterINS1F_15DefaultEpilogueISH_SI_SI_NS1E_6thread17LinearCombinationISH_Li1EffLNS1J_9ScaleType4KindE0ELNS_15FloatRoundStyleE2ESH_EENS1_15EpilogueDefaultEEEEEvvEEEEvNT_6ParamsE --------------------------
	.section	.nv.shared._ZN7cutlass13device_kernelINS_4gemm6kernel13GemmUniversalIN4cute5tupleIJiiiiEEENS1_10collective13CollectiveMmaINS1_34MainloopSm90TmaGmmaWarpSpecializedILi3ENS5_IJNS4_1CILi1EEESB_SB_EEENS1_35KernelTmaWarpSpecializedCooperativeEEENS5_IJNSA_ILi128EEESF_SF_EEENS_10tfloat32_tENS5_IJlSB_lEEESH_SI_NS4_8TiledMMAINS4_8MMA_AtomIJNS4_4SM904GMMA30MMA_64x128x8_F32TF32TF32_SS_TNILNSM_7ScaleInE1ELSO_1EEEEEENS4_6LayoutINS5_IJNSA_ILi2EEESB_SB_EEENS5_IJSB_NSA_ILi0EEESU_EEEEENS5_IJNS4_10UnderscoreESX_SX_EEEEENS4_13SM90_TMA_LOADENS4_14ComposedLayoutINS4_7SwizzleILi3ELi4ELi3EEENS4_18smem_ptr_flag_bitsILi32EEENSR_INS5_IJNSA_ILi8EEENSA_ILi32EEEEEENS5_IJS17_SB_EEEEEEEvNS4_8identityES10_S1B_vS1C_EENS_8epilogue10collective6detail29Sm90TmaWarpSpecializedAdapterINS1F_15DefaultEpilogueISH_SI_SI_NS1E_6thread17LinearCombinationISH_Li1EffLNS1J_9ScaleType4KindE0ELNS_15FloatRoundStyleE2ESH_EENS1_15EpilogueDefaultEEEEEvvEEEEvNT_6ParamsE,"aw",@nobits
	.sectionflags	@""
	.align	16
	.zero		1024


//--------------------- .nv.shared.reserved.0     --------------------------
	.section	.nv.shared.reserved.0,"aw",@nobits
	.weak		__nv_reservedSMEM_offset_0_alias
	.size		__nv_reservedSMEM_offset_0_alias, 0, 0
	.other		__nv_reservedSMEM_offset_0_alias,@"STO_CUDA_RESERVED_SHARED STV_DEFAULT"
__nv_reservedSMEM_offset_0_alias:
	.zero		0


//--------------------- .nv.global                --------------------------
	.section	.nv.global,"aw",@nobits
.nv.global:
	.type		_ZN39_INTERNAL_9a5d7245_4_k_cu_c7f57ea4_59514cute1_E,@object
	.size		_ZN39_INTERNAL_9a5d7245_4_k_cu_c7f57ea4_59514cute1_E,(_ZN39_INTERNAL_9a5d7245_4_k_cu_c7f57ea4_59514cuda3std3__45__cpo6cbeginE - _ZN39_INTERNAL_9a5d7245_4_k_cu_c7f57ea4_59514cute1_E)
_ZN39_INTERNAL_9a5d7245_4_k_cu_c7f57ea4_59514cute1_E:
	.zero		1
	.type		_ZN39_INTERNAL_9a5d7245_4_k_cu_c7f57ea4_59514cuda3std3__45__cpo6cbeginE,@object
	.size		_ZN39_INTERNAL_9a5d7245_4_k_cu_c7f57ea4_59514cuda3std3__45__cpo6cbeginE,(_ZN39_INTERNAL_9a5d7245_4_k_cu_c7f57ea4_59514cuda3std3__48in_placeE - _ZN39_INTERNAL_9a5d7245_4_k_cu_c7f57ea4_59514cuda3std3__45__cpo6cbeginE)
_ZN39_INTERNAL_9a5d7245_4_k_cu_c7f57ea4_59514cuda3std3__45__cpo6cbeginE:
	.zero		1
	.type		_ZN39_INTERNAL_9a5d7245_4_k_cu_c7f57ea4_59514cuda3std3__48in_placeE,@object
	.size		_ZN39_INTERNAL_9a5d7245_4_k_cu_c7f57ea4_59514cuda3std3__48in_placeE,(_ZN39_INTERNAL_9a5d7245_4_k_cu_c7f57ea4_59514cuda3std6ranges3__45__cpo9iter_moveE - _ZN39_INTERNAL_9a5d7245_4_k_cu_c7f57ea4_59514cuda3std3__48in_placeE)
_ZN39_INTERNAL_9a5d7245_4_k_cu_c7f57ea4_59514cuda3std3__48in_placeE:
	.zero		1
	.type		_ZN39_INTERNAL_9a5d7245_4_k_cu_c7f57ea4_59514cuda3std6ranges3__45__cpo9iter_moveE,@object
	.size		_ZN39_INTERNAL_9a5d7245_4_k_cu_c7f57ea4_59514cuda3std6ranges3__45__cpo9iter_moveE,(_ZN39_INTERNAL_9a5d7245_4_k_cu_c7f57ea4_59514cuda3std3__45__cpo5beginE - _ZN39_INTERNAL_9a5d7245_4_k_cu_c7f57ea4_59514cuda3std6ranges3__45__cpo9iter_moveE)
_ZN39_INTERNAL_9a5d7245_4_k_cu_c7f57ea4_59514cuda3std6ranges3__45__cpo9iter_moveE:
	.zero		1
	.type		_ZN39_INTERNAL_9a5d7245_4_k_cu_c7f57ea4_59514cuda3std3__45__cpo5beginE,@object
	.size		_ZN39_INTERNAL_9a5d7245_4_k_cu_c7f57ea4_59514cuda3std3__45__cpo5beginE,(_ZN39_INTERNAL_9a5d7245_4_k_cu_c7f57ea4_59514cuda3std3__441_GLOBAL__N__9a5d7245_4_k_cu_c7f57ea4_59516ignoreE - _ZN39_INTERNAL_9a5d7245_4_k_cu_c7f57ea4_59514cuda3std3__45__cpo5beginE)
_ZN39_INTERNAL_9a5d7245_4_k_cu_c7f57ea4_59514cuda3std3__45__cpo5beginE:
	.zero		1
	.type		_ZN39_INTERNAL_9a5d7245_4_k_cu_c7f57ea4_59514cuda3std3__441_GLOBAL__N__9a5d7245_4_k_cu_c7f57ea4_59516ignoreE,@object
	.size		_ZN39_INTERNAL_9a5d7245_4_k_cu_c7f57ea4_59514cuda3std3__441_GLOBAL__N__9a5d7245_4_k_cu_c7f57ea4_59516ignoreE,(_ZN39_INTERNAL_9a5d7245_4_k_cu_c7f57ea4_59514cute7productE - _ZN39_INTERNAL_9a5d7245_4_k_cu_c7f57ea4_59514cuda3std3__441_GLOBAL__N__9a5d7245_4_k_cu_c7f57ea4_59516ignoreE)
_ZN39_INTERNAL_9a5d7245_4_k_cu_c7f57ea4_59514cuda3std3__441_GLOBAL__N__9a5d7245_4_k_cu_c7f57ea4_59516ignoreE:
	.zero		1
	.type		_ZN39_INTERNAL_9a5d7245_4_k_cu_c7f57ea4_59514cute7productE,@object
	.size		_ZN39_INTERNAL_9a5d7245_4_k_cu_c7f57ea4_59514cute7productE,(_ZN39_INTERNAL_9a5d7245_4_k_cu_c7f57ea4_59514cuda3std3__45__cpo3endE - _ZN39_INTERNAL_9a5d7245_4_k_cu_c7f57ea4_59514cute7productE)
_ZN39_INTERNAL_9a5d7245_4_k_cu_c7f57ea4_59514cute7productE:
	.zero		1
	.type		_ZN39_INTERNAL_9a5d7245_4_k_cu_c7f57ea4_59514cuda3std3__45__cpo3endE,@object
	.size		_ZN39_INTERNAL_9a5d7245_4_k_cu_c7f57ea4_59514cuda3std3__45__cpo3endE,(_ZN39_INTERNAL_9a5d7245_4_k_cu_c7f57ea4_59514cuda3std3__419piecewise_constructE - _ZN39_INTERNAL_9a5d7245_4_k_cu_c7f57ea4_59514cuda3std3__45__cpo3endE)
_ZN39_INTERNAL_9a5d7245_4_k_cu_c7f57ea4_59514cuda3std3__45__cpo3endE:
	.zero		1
	.type		_ZN39_INTERNAL_9a5d7245_4_k_cu_c7f57ea4_59514cuda3std3__419piecewise_constructE,@object
	.size		_ZN39_INTERNAL_9a5d7245_4_k_cu_c7f57ea4_59514cuda3std3__419piecewise_constructE,(_ZN39_INTERNAL_9a5d7245_4_k_cu_c7f57ea4_59514cuda3std3__45__cpo4cendE - _ZN39_INTERNAL_9a5d7245_4_k_cu_c7f57ea4_59514cuda3std3__419piecewise_constructE)
_ZN39_INTERNAL_9a5d7245_4_k_cu_c7f57ea4_59514cuda3std3__419piecewise_constructE:
	.zero		1
	.type		_ZN39_INTERNAL_9a5d7245_4_k_cu_c7f57ea4_59514cuda3std3__45__cpo4cendE,@object
	.size		_ZN39_INTERNAL_9a5d7245_4_k_cu_c7f57ea4_59514cuda3std3__45__cpo4cendE,(_ZN39_INTERNAL_9a5d7245_4_k_cu_c7f57ea4_59514cuda3std6ranges3__45__cpo4swapE - _ZN39_INTERNAL_9a5d7245_4_k_cu_c7f57ea4_59514cuda3std3__45__cpo4cendE)
_ZN39_INTERNAL_9a5d7245_4_k_cu_c7f57ea4_59514cuda3std3__45__cpo4cendE:
	.zero		1
	.type		_ZN39_INTERNAL_9a5d7245_4_k_cu_c7f57ea4_59514cuda3std6ranges3__45__cpo4swapE,@object
	.size		_ZN39_INTERNAL_9a5d7245_4_k_cu_c7f57ea4_59514cuda3std6ranges3__45__cpo4swapE,(.L_8 - _ZN39_INTERNAL_9a5d7245_4_k_cu_c7f57ea4_59514cuda3std6ranges3__45__cpo4swapE)
_ZN39_INTERNAL_9a5d7245_4_k_cu_c7f57ea4_59514cuda3std6ranges3__45__cpo4swapE:
	.zero		1
.L_8:


//--------------------- .nv.constant0._ZN7cutlass13device_kernelINS_4gemm6kernel13GemmUniversalIN4cute5tupleIJiiiiEEENS1_10collective13CollectiveMmaINS1_34MainloopSm90TmaGmmaWarpSpecializedILi3ENS5_IJNS4_1CILi1EEESB_SB_EEENS1_35KernelTmaWarpSpecializedCooperativeEEENS5_IJNSA_ILi128EEESF_SF_EEENS_10tfloat32_tENS5_IJlSB_lEEESH_SI_NS4_8TiledMMAINS4_8MMA_AtomIJNS4_4SM904GMMA30MMA_64x128x8_F32TF32TF32_SS_TNILNSM_7ScaleInE1ELSO_1EEEEEENS4_6LayoutINS5_IJNSA_ILi2EEESB_SB_EEENS5_IJSB_NSA_ILi0EEESU_EEEEENS5_IJNS4_10UnderscoreESX_SX_EEEEENS4_13SM90_TMA_LOADENS4_14ComposedLayoutINS4_7SwizzleILi3ELi4ELi3EEENS4_18smem_ptr_flag_bitsILi32EEENSR_INS5_IJNSA_ILi8EEENSA_ILi32EEEEEENS5_IJS17_SB_EEEEEEEvNS4_8identityES10_S1B_vS1C_EENS_8epilogue10collective6detail29Sm90TmaWarpSpecializedAdapterINS1F_15DefaultEpilogueISH_SI_SI_NS1E_6thread17LinearCombinationISH_Li1EffLNS1J_9ScaleType4KindE0ELNS_15FloatRoundStyleE2ESH_EENS1_15EpilogueDefaultEEEEEvvEEEEvNT_6ParamsE --------------------------
	.section	.nv.constant0._ZN7cutlass13device_kernelINS_4gemm6kernel13GemmUniversalIN4cute5tupleIJiiiiEEENS1_10collective13CollectiveMmaINS1_34MainloopSm90TmaGmmaWarpSpecializedILi3ENS5_IJNS4_1CILi1EEESB_SB_EEENS1_35KernelTmaWarpSpecializedCooperativeEEENS5_IJNSA_ILi128EEESF_SF_EEENS_10tfloat32_tENS5_IJlSB_lEEESH_SI_NS4_8TiledMMAINS4_8MMA_AtomIJNS4_4SM904GMMA30MMA_64x128x8_F32TF32TF32_SS_TNILNSM_7ScaleInE1ELSO_1EEEEEENS4_6LayoutINS5_IJNSA_ILi2EEESB_SB_EEENS5_IJSB_NSA_ILi0EEESU_EEEEENS5_IJNS4_10UnderscoreESX_SX_EEEEENS4_13SM90_TMA_LOADENS4_14ComposedLayoutINS4_7SwizzleILi3ELi4ELi3EEENS4_18smem_ptr_flag_bitsILi32EEENSR_INS5_IJNSA_ILi8EEENSA_ILi32EEEEEENS5_IJS17_SB_EEEEEEEvNS4_8identityES10_S1B_vS1C_EENS_8epilogue10collective6detail29Sm90TmaWarpSpecializedAdapterINS1F_15DefaultEpilogueISH_SI_SI_NS1E_6thread17LinearCombinationISH_Li1EffLNS1J_9ScaleType4KindE0ELNS_15FloatRoundStyleE2ESH_EENS1_15EpilogueDefaultEEEEEvvEEEEvNT_6ParamsE,"a",@progbits
	.sectionflags	@""
	.align	4
.nv.constant0._ZN7cutlass13device_kernelINS_4gemm6kernel13GemmUniversalIN4cute5tupleIJiiiiEEENS1_10collective13CollectiveMmaINS1_34MainloopSm90TmaGmmaWarpSpecializedILi3ENS5_IJNS4_1CILi1EEESB_SB_EEENS1_35KernelTmaWarpSpecializedCooperativeEEENS5_IJNSA_ILi128EEESF_SF_EEENS_10tfloat32_tENS5_IJlSB_lEEESH_SI_NS4_8TiledMMAINS4_8MMA_AtomIJNS4_4SM904GMMA30MMA_64x128x8_F32TF32TF32_SS_TNILNSM_7ScaleInE1ELSO_1EEEEEENS4_6LayoutINS5_IJNSA_ILi2EEESB_SB_EEENS5_IJSB_NSA_ILi0EEESU_EEEEENS5_IJNS4_10UnderscoreESX_SX_EEEEENS4_13SM90_TMA_LOADENS4_14ComposedLayoutINS4_7SwizzleILi3ELi4ELi3EEENS4_18smem_ptr_flag_bitsILi32EEENSR_INS5_IJNSA_ILi8EEENSA_ILi32EEEEEENS5_IJS17_SB_EEEEEEEvNS4_8identityES10_S1B_vS1C_EENS_8epilogue10collective6detail29Sm90TmaWarpSpecializedAdapterINS1F_15DefaultEpilogueISH_SI_SI_NS1E_6thread17LinearCombinationISH_Li1EffLNS1J_9ScaleType4KindE0ELNS_15FloatRoundStyleE2ESH_EENS1_15EpilogueDefaultEEEEEvvEEEEvNT_6ParamsE:
	.zero		1664


//--------------------- SYMBOLS --------------------------

	.type		.nv.reservedSmem.offset0,@object
	.size		.nv.reservedSmem.offset0,0x4
	.type		__assertfail,@function
